//
// Generated by NVIDIA NVVM Compiler
//
// Compiler Build ID: CL-36424714
// Cuda compilation tools, release 13.0, V13.0.88
// Based on NVVM 20.0.0
//

.version 9.0
.target sm_100
.address_size 64

	// .globl	_Z4initjP17curandStateXORWOW
.global .align 4 .b8 precalc_xorwow_matrix[102400];
.global .align 4 .b8 precalc_xorwow_offset_matrix[102400];
.global .align 4 .b8 mrg32k3aM1[2304];
.global .align 4 .b8 mrg32k3aM2[2304];
.global .align 4 .b8 mrg32k3aM1SubSeq[2016];
.global .align 4 .b8 mrg32k3aM2SubSeq[2016];
.global .align 4 .b8 mrg32k3aM1Seq[2304];
.global .align 4 .b8 mrg32k3aM2Seq[2304];
.const .align 8 .b8 __cr_lgamma_table[72];

.visible .entry _Z4initjP17curandStateXORWOW(
	.param .u32 _Z4initjP17curandStateXORWOW_param_0,
	.param .u64 .ptr .align 1 _Z4initjP17curandStateXORWOW_param_1
)
{
	.reg .pred 	%p<24>;
	.reg .b32 	%r<409>;
	.reg .b64 	%rd<18>;

	ld.param.u32 	%r182, [_Z4initjP17curandStateXORWOW_param_0];
	ld.param.u64 	%rd8, [_Z4initjP17curandStateXORWOW_param_1];
	cvta.to.global.u64 	%rd9, %rd8;
	mov.u32 	%r183, %ctaid.x;
	mov.u32 	%r184, %ntid.x;
	mov.u32 	%r185, %tid.x;
	mad.lo.s32 	%r186, %r183, %r184, %r185;
	cvt.u64.u32 	%rd17, %r186;
	mul.wide.u32 	%rd10, %r186, 48;
	add.s64 	%rd2, %rd9, %rd10;
	xor.b32  	%r187, %r182, -1429050551;
	mul.lo.s32 	%r188, %r187, 1099087573;
	add.s32 	%r189, %r188, -638133224;
	add.s32 	%r190, %r188, 123456789;
	st.global.v2.u32 	[%rd2], {%r189, %r190};
	xor.b32  	%r191, %r188, 362436069;
	mov.b32 	%r192, -123459836;
	st.global.v2.u32 	[%rd2+8], {%r191, %r192};
	add.s32 	%r193, %r188, 5783321;
	mov.b32 	%r194, -589760388;
	st.global.v2.u32 	[%rd2+16], {%r194, %r193};
	setp.eq.s32 	%p1, %r186, 0;
	@%p1 bra 	$L__BB0_42;
	mov.b32 	%r315, 0;
	mov.u64 	%rd12, precalc_xorwow_matrix;
$L__BB0_2:
	and.b64  	%rd4, %rd17, 3;
	setp.eq.s64 	%p2, %rd4, 0;
	@%p2 bra 	$L__BB0_41;
	mul.wide.u32 	%rd11, %r315, 3200;
	add.s64 	%rd5, %rd12, %rd11;
	cvt.u32.u64 	%r2, %rd4;
	mov.b32 	%r316, 0;
$L__BB0_4:
	mov.b32 	%r329, 0;
	mov.u32 	%r330, %r329;
	mov.u32 	%r331, %r329;
	mov.u32 	%r332, %r329;
	mov.u32 	%r333, %r329;
	mov.u32 	%r322, %r329;
$L__BB0_5:
	mul.wide.u32 	%rd13, %r322, 4;
	add.s64 	%rd14, %rd2, %rd13;
	ld.global.u32 	%r10, [%rd14+4];
	shl.b32 	%r11, %r322, 5;
	mov.b32 	%r328, 0;
$L__BB0_6:
	.pragma "nounroll";
	shr.u32 	%r199, %r10, %r328;
	and.b32  	%r200, %r199, 1;
	setp.eq.b32 	%p3, %r200, 1;
	not.pred 	%p4, %p3;
	add.s32 	%r201, %r11, %r328;
	mul.lo.s32 	%r202, %r201, 5;
	mul.wide.u32 	%rd15, %r202, 4;
	add.s64 	%rd6, %rd5, %rd15;
	@%p4 bra 	$L__BB0_8;
	ld.global.u32 	%r203, [%rd6];
	xor.b32  	%r333, %r333, %r203;
	ld.global.u32 	%r204, [%rd6+4];
	xor.b32  	%r332, %r332, %r204;
	ld.global.u32 	%r205, [%rd6+8];
	xor.b32  	%r331, %r331, %r205;
	ld.global.u32 	%r206, [%rd6+12];
	xor.b32  	%r330, %r330, %r206;
	ld.global.u32 	%r207, [%rd6+16];
	xor.b32  	%r329, %r329, %r207;
$L__BB0_8:
	and.b32  	%r209, %r199, 2;
	setp.eq.s32 	%p5, %r209, 0;
	@%p5 bra 	$L__BB0_10;
	ld.global.u32 	%r210, [%rd6+20];
	xor.b32  	%r333, %r333, %r210;
	ld.global.u32 	%r211, [%rd6+24];
	xor.b32  	%r332, %r332, %r211;
	ld.global.u32 	%r212, [%rd6+28];
	xor.b32  	%r331, %r331, %r212;
	ld.global.u32 	%r213, [%rd6+32];
	xor.b32  	%r330, %r330, %r213;
	ld.global.u32 	%r214, [%rd6+36];
	xor.b32  	%r329, %r329, %r214;
$L__BB0_10:
	and.b32  	%r216, %r199, 4;
	setp.eq.s32 	%p6, %r216, 0;
	@%p6 bra 	$L__BB0_12;
	ld.global.u32 	%r217, [%rd6+40];
	xor.b32  	%r333, %r333, %r217;
	ld.global.u32 	%r218, [%rd6+44];
	xor.b32  	%r332, %r332, %r218;
	ld.global.u32 	%r219, [%rd6+48];
	xor.b32  	%r331, %r331, %r219;
	ld.global.u32 	%r220, [%rd6+52];
	xor.b32  	%r330, %r330, %r220;
	ld.global.u32 	%r221, [%rd6+56];
	xor.b32  	%r329, %r329, %r221;
$L__BB0_12:
	and.b32  	%r223, %r199, 8;
	setp.eq.s32 	%p7, %r223, 0;
	@%p7 bra 	$L__BB0_14;
	ld.global.u32 	%r224, [%rd6+60];
	xor.b32  	%r333, %r333, %r224;
	ld.global.u32 	%r225, [%rd6+64];
	xor.b32  	%r332, %r332, %r225;
	ld.global.u32 	%r226, [%rd6+68];
	xor.b32  	%r331, %r331, %r226;
	ld.global.u32 	%r227, [%rd6+72];
	xor.b32  	%r330, %r330, %r227;
	ld.global.u32 	%r228, [%rd6+76];
	xor.b32  	%r329, %r329, %r228;
$L__BB0_14:
	and.b32  	%r230, %r199, 16;
	setp.eq.s32 	%p8, %r230, 0;
	@%p8 bra 	$L__BB0_16;
	ld.global.u32 	%r231, [%rd6+80];
	xor.b32  	%r333, %r333, %r231;
	ld.global.u32 	%r232, [%rd6+84];
	xor.b32  	%r332, %r332, %r232;
	ld.global.u32 	%r233, [%rd6+88];
	xor.b32  	%r331, %r331, %r233;
	ld.global.u32 	%r234, [%rd6+92];
	xor.b32  	%r330, %r330, %r234;
	ld.global.u32 	%r235, [%rd6+96];
	xor.b32  	%r329, %r329, %r235;
$L__BB0_16:
	and.b32  	%r237, %r199, 32;
	setp.eq.s32 	%p9, %r237, 0;
	@%p9 bra 	$L__BB0_18;
	ld.global.u32 	%r238, [%rd6+100];
	xor.b32  	%r333, %r333, %r238;
	ld.global.u32 	%r239, [%rd6+104];
	xor.b32  	%r332, %r332, %r239;
	ld.global.u32 	%r240, [%rd6+108];
	xor.b32  	%r331, %r331, %r240;
	ld.global.u32 	%r241, [%rd6+112];
	xor.b32  	%r330, %r330, %r241;
	ld.global.u32 	%r242, [%rd6+116];
	xor.b32  	%r329, %r329, %r242;
$L__BB0_18:
	and.b32  	%r244, %r199, 64;
	setp.eq.s32 	%p10, %r244, 0;
	@%p10 bra 	$L__BB0_20;
	ld.global.u32 	%r245, [%rd6+120];
	xor.b32  	%r333, %r333, %r245;
	ld.global.u32 	%r246, [%rd6+124];
	xor.b32  	%r332, %r332, %r246;
	ld.global.u32 	%r247, [%rd6+128];
	xor.b32  	%r331, %r331, %r247;
	ld.global.u32 	%r248, [%rd6+132];
	xor.b32  	%r330, %r330, %r248;
	ld.global.u32 	%r249, [%rd6+136];
	xor.b32  	%r329, %r329, %r249;
$L__BB0_20:
	and.b32  	%r251, %r199, 128;
	setp.eq.s32 	%p11, %r251, 0;
	@%p11 bra 	$L__BB0_22;
	ld.global.u32 	%r252, [%rd6+140];
	xor.b32  	%r333, %r333, %r252;
	ld.global.u32 	%r253, [%rd6+144];
	xor.b32  	%r332, %r332, %r253;
	ld.global.u32 	%r254, [%rd6+148];
	xor.b32  	%r331, %r331, %r254;
	ld.global.u32 	%r255, [%rd6+152];
	xor.b32  	%r330, %r330, %r255;
	ld.global.u32 	%r256, [%rd6+156];
	xor.b32  	%r329, %r329, %r256;
$L__BB0_22:
	and.b32  	%r258, %r199, 256;
	setp.eq.s32 	%p12, %r258, 0;
	@%p12 bra 	$L__BB0_24;
	ld.global.u32 	%r259, [%rd6+160];
	xor.b32  	%r333, %r333, %r259;
	ld.global.u32 	%r260, [%rd6+164];
	xor.b32  	%r332, %r332, %r260;
	ld.global.u32 	%r261, [%rd6+168];
	xor.b32  	%r331, %r331, %r261;
	ld.global.u32 	%r262, [%rd6+172];
	xor.b32  	%r330, %r330, %r262;
	ld.global.u32 	%r263, [%rd6+176];
	xor.b32  	%r329, %r329, %r263;
$L__BB0_24:
	and.b32  	%r265, %r199, 512;
	setp.eq.s32 	%p13, %r265, 0;
	@%p13 bra 	$L__BB0_26;
	ld.global.u32 	%r266, [%rd6+180];
	xor.b32  	%r333, %r333, %r266;
	ld.global.u32 	%r267, [%rd6+184];
	xor.b32  	%r332, %r332, %r267;
	ld.global.u32 	%r268, [%rd6+188];
	xor.b32  	%r331, %r331, %r268;
	ld.global.u32 	%r269, [%rd6+192];
	xor.b32  	%r330, %r330, %r269;
	ld.global.u32 	%r270, [%rd6+196];
	xor.b32  	%r329, %r329, %r270;
$L__BB0_26:
	and.b32  	%r272, %r199, 1024;
	setp.eq.s32 	%p14, %r272, 0;
	@%p14 bra 	$L__BB0_28;
	ld.global.u32 	%r273, [%rd6+200];
	xor.b32  	%r333, %r333, %r273;
	ld.global.u32 	%r274, [%rd6+204];
	xor.b32  	%r332, %r332, %r274;
	ld.global.u32 	%r275, [%rd6+208];
	xor.b32  	%r331, %r331, %r275;
	ld.global.u32 	%r276, [%rd6+212];
	xor.b32  	%r330, %r330, %r276;
	ld.global.u32 	%r277, [%rd6+216];
	xor.b32  	%r329, %r329, %r277;
$L__BB0_28:
	and.b32  	%r279, %r199, 2048;
	setp.eq.s32 	%p15, %r279, 0;
	@%p15 bra 	$L__BB0_30;
	ld.global.u32 	%r280, [%rd6+220];
	xor.b32  	%r333, %r333, %r280;
	ld.global.u32 	%r281, [%rd6+224];
	xor.b32  	%r332, %r332, %r281;
	ld.global.u32 	%r282, [%rd6+228];
	xor.b32  	%r331, %r331, %r282;
	ld.global.u32 	%r283, [%rd6+232];
	xor.b32  	%r330, %r330, %r283;
	ld.global.u32 	%r284, [%rd6+236];
	xor.b32  	%r329, %r329, %r284;
$L__BB0_30:
	and.b32  	%r286, %r199, 4096;
	setp.eq.s32 	%p16, %r286, 0;
	@%p16 bra 	$L__BB0_32;
	ld.global.u32 	%r287, [%rd6+240];
	xor.b32  	%r333, %r333, %r287;
	ld.global.u32 	%r288, [%rd6+244];
	xor.b32  	%r332, %r332, %r288;
	ld.global.u32 	%r289, [%rd6+248];
	xor.b32  	%r331, %r331, %r289;
	ld.global.u32 	%r290, [%rd6+252];
	xor.b32  	%r330, %r330, %r290;
	ld.global.u32 	%r291, [%rd6+256];
	xor.b32  	%r329, %r329, %r291;
$L__BB0_32:
	and.b32  	%r293, %r199, 8192;
	setp.eq.s32 	%p17, %r293, 0;
	@%p17 bra 	$L__BB0_34;
	ld.global.u32 	%r294, [%rd6+260];
	xor.b32  	%r333, %r333, %r294;
	ld.global.u32 	%r295, [%rd6+264];
	xor.b32  	%r332, %r332, %r295;
	ld.global.u32 	%r296, [%rd6+268];
	xor.b32  	%r331, %r331, %r296;
	ld.global.u32 	%r297, [%rd6+272];
	xor.b32  	%r330, %r330, %r297;
	ld.global.u32 	%r298, [%rd6+276];
	xor.b32  	%r329, %r329, %r298;
$L__BB0_34:
	and.b32  	%r300, %r199, 16384;
	setp.eq.s32 	%p18, %r300, 0;
	@%p18 bra 	$L__BB0_36;
	ld.global.u32 	%r301, [%rd6+280];
	xor.b32  	%r333, %r333, %r301;
	ld.global.u32 	%r302, [%rd6+284];
	xor.b32  	%r332, %r332, %r302;
	ld.global.u32 	%r303, [%rd6+288];
	xor.b32  	%r331, %r331, %r303;
	ld.global.u32 	%r304, [%rd6+292];
	xor.b32  	%r330, %r330, %r304;
	ld.global.u32 	%r305, [%rd6+296];
	xor.b32  	%r329, %r329, %r305;
$L__BB0_36:
	and.b32  	%r307, %r199, 32768;
	setp.eq.s32 	%p19, %r307, 0;
	@%p19 bra 	$L__BB0_38;
	ld.global.u32 	%r308, [%rd6+300];
	xor.b32  	%r333, %r333, %r308;
	ld.global.u32 	%r309, [%rd6+304];
	xor.b32  	%r332, %r332, %r309;
	ld.global.u32 	%r310, [%rd6+308];
	xor.b32  	%r331, %r331, %r310;
	ld.global.u32 	%r311, [%rd6+312];
	xor.b32  	%r330, %r330, %r311;
	ld.global.u32 	%r312, [%rd6+316];
	xor.b32  	%r329, %r329, %r312;
$L__BB0_38:
	add.s32 	%r328, %r328, 16;
	setp.ne.s32 	%p20, %r328, 32;
	@%p20 bra 	$L__BB0_6;
	mad.lo.s32 	%r313, %r322, -31, %r11;
	add.s32 	%r322, %r313, 1;
	setp.ne.s32 	%p21, %r322, 5;
	@%p21 bra 	$L__BB0_5;
	st.global.u32 	[%rd2+4], %r333;
	st.global.u32 	[%rd2+8], %r332;
	st.global.u32 	[%rd2+12], %r331;
	st.global.u32 	[%rd2+16], %r330;
	st.global.u32 	[%rd2+20], %r329;
	add.s32 	%r316, %r316, 1;
	setp.lt.u32 	%p22, %r316, %r2;
	@%p22 bra 	$L__BB0_4;
$L__BB0_41:
	shr.u64 	%rd7, %rd17, 2;
	add.s32 	%r315, %r315, 1;
	setp.gt.u64 	%p23, %rd17, 3;
	mov.u64 	%rd17, %rd7;
	@%p23 bra 	$L__BB0_2;
$L__BB0_42:
	mov.b32 	%r314, 0;
	st.global.v2.u32 	[%rd2+24], {%r314, %r314};
	st.global.u32 	[%rd2+32], %r314;
	mov.b64 	%rd16, 0;
	st.global.u64 	[%rd2+40], %rd16;
	ret;

}
	// .globl	_Z7randomsP17curandStateXORWOWPf
.visible .entry _Z7randomsP17curandStateXORWOWPf(
	.param .u64 .ptr .align 1 _Z7randomsP17curandStateXORWOWPf_param_0,
	.param .u64 .ptr .align 1 _Z7randomsP17curandStateXORWOWPf_param_1
)
{
	.reg .b32 	%r<20>;
	.reg .b32 	%f<3>;
	.reg .b64 	%rd<9>;

	ld.param.u64 	%rd1, [_Z7randomsP17curandStateXORWOWPf_param_0];
	ld.param.u64 	%rd2, [_Z7randomsP17curandStateXORWOWPf_param_1];
	cvta.to.global.u64 	%rd3, %rd2;
	cvta.to.global.u64 	%rd4, %rd1;
	mov.u32 	%r1, %ctaid.x;
	mov.u32 	%r2, %ntid.x;
	mov.u32 	%r3, %tid.x;
	mad.lo.s32 	%r4, %r1, %r2, %r3;
	mul.wide.u32 	%rd5, %r4, 48;
	add.s64 	%rd6, %rd4, %rd5;
	ld.global.v2.u32 	{%r5, %r6}, [%rd6];
	shr.u32 	%r7, %r6, 2;
	xor.b32  	%r8, %r7, %r6;
	ld.global.v2.u32 	{%r9, %r10}, [%rd6+8];
	ld.global.v2.u32 	{%r11, %r12}, [%rd6+16];
	st.global.v2.u32 	[%rd6+8], {%r10, %r11};
	shl.b32 	%r13, %r12, 4;
	shl.b32 	%r14, %r8, 1;
	xor.b32  	%r15, %r14, %r13;
	xor.b32  	%r16, %r15, %r8;
	xor.b32  	%r17, %r16, %r12;
	st.global.v2.u32 	[%rd6+16], {%r12, %r17};
	add.s32 	%r18, %r5, 362437;
	st.global.v2.u32 	[%rd6], {%r18, %r9};
	add.s32 	%r19, %r17, %r18;
	cvt.rn.f32.u32 	%f1, %r19;
	fma.rn.f32 	%f2, %f1, 0f2F800000, 0f2F000000;
	mul.wide.u32 	%rd7, %r4, 4;
	add.s64 	%rd8, %rd3, %rd7;
	st.global.f32 	[%rd8], %f2;
	ret;

}
	// .globl	_Z16InitializeKernelP6uchar3
.visible .entry _Z16InitializeKernelP6uchar3(
	.param .u64 .ptr .align 1 _Z16InitializeKernelP6uchar3_param_0
)
{
	.reg .b16 	%rs<2>;
	.reg .b32 	%r<5>;
	.reg .b64 	%rd<5>;

	ld.param.u64 	%rd1, [_Z16InitializeKernelP6uchar3_param_0];
	cvta.to.global.u64 	%rd2, %rd1;
	mov.u32 	%r1, %ctaid.x;
	mov.u32 	%r2, %ntid.x;
	mov.u32 	%r3, %tid.x;
	mad.lo.s32 	%r4, %r1, %r2, %r3;
	mul.wide.s32 	%rd3, %r4, 3;
	add.s64 	%rd4, %rd2, %rd3;
	mov.b16 	%rs1, 0;
	st.global.u8 	[%rd4], %rs1;
	st.global.u8 	[%rd4+1], %rs1;
	st.global.u8 	[%rd4+2], %rs1;
	ret;

}
	// .globl	_Z16SimulationKernelP6uchar3PfS1_iii
.visible .entry _Z16SimulationKernelP6uchar3PfS1_iii(
	.param .u64 .ptr .align 1 _Z16SimulationKernelP6uchar3PfS1_iii_param_0,
	.param .u64 .ptr .align 1 _Z16SimulationKernelP6uchar3PfS1_iii_param_1,
	.param .u64 .ptr .align 1 _Z16SimulationKernelP6uchar3PfS1_iii_param_2,
	.param .u32 _Z16SimulationKernelP6uchar3PfS1_iii_param_3,
	.param .u32 _Z16SimulationKernelP6uchar3PfS1_iii_param_4,
	.param .u32 _Z16SimulationKernelP6uchar3PfS1_iii_param_5
)
{
	.reg .b16 	%rs<3>;
	.reg .b32 	%r<12>;
	.reg .b32 	%f<7>;
	.reg .b64 	%rd<9>;

	ld.param.u64 	%rd1, [_Z16SimulationKernelP6uchar3PfS1_iii_param_0];
	ld.param.u64 	%rd2, [_Z16SimulationKernelP6uchar3PfS1_iii_param_1];
	ld.param.u32 	%r1, [_Z16SimulationKernelP6uchar3PfS1_iii_param_4];
	ld.param.u32 	%r2, [_Z16SimulationKernelP6uchar3PfS1_iii_param_5];
	cvta.to.global.u64 	%rd3, %rd1;
	cvta.to.global.u64 	%rd4, %rd2;
	mov.u32 	%r3, %ctaid.x;
	mov.u32 	%r4, %ntid.x;
	mul.lo.s32 	%r5, %r3, %r4;
	shl.b32 	%r6, %r5, 1;
	mov.u32 	%r7, %tid.x;
	add.s32 	%r8, %r6, %r7;
	mul.wide.s32 	%rd5, %r8, 4;
	add.s64 	%rd6, %rd4, %rd5;
	ld.global.f32 	%f1, [%rd6];
	cvt.rn.f32.s32 	%f2, %r1;
	mul.f32 	%f3, %f1, %f2;
	cvt.rzi.s32.f32 	%r9, %f3;
	ld.global.f32 	%f4, [%rd6+4];
	cvt.rn.f32.s32 	%f5, %r2;
	mul.f32 	%f6, %f4, %f5;
	cvt.rzi.s32.f32 	%r10, %f6;
	mad.lo.s32 	%r11, %r9, %r1, %r10;
	mul.wide.s32 	%rd7, %r11, 3;
	add.s64 	%rd8, %rd3, %rd7;
	mov.b16 	%rs1, 255;
	st.global.u8 	[%rd8], %rs1;
	mov.b16 	%rs2, 0;
	st.global.u8 	[%rd8+1], %rs2;
	st.global.u8 	[%rd8+2], %rs2;
	ret;

}


// ===== COMPILED SASS (sm_100) =====

	.target	sm_100

	.elftype	@"ET_EXEC"


//--------------------- .note.nv.tkinfo           --------------------------
	.section	.note.nv.tkinfo,"",@"SHT_NOTE"
	.sectionflags	@"SHF_NOTE_NV_TKINFO"
	.tkinfo
        /*0018*/ 	.word	0x00000002
        /*0030*/ 	.string	""
        /*0030*/ 	.string	"ptxas"
        /*0030*/ 	.string	"Cuda compilation tools, release 13.0, V13.0.88"
        /*0030*/ 	.string	"Build cuda_13.0.r13.0/compiler.36424714_0"
        /*0030*/ 	.string	"-arch sm_100 -m 64 "



//--------------------- .note.nv.cuinfo           --------------------------
	.section	.note.nv.cuinfo,"",@"SHT_NOTE"
	.sectionflags	@"SHF_NOTE_NV_CUINFO"
        /*0018*/ 	.short	0x0002
        /*001a*/ 	.short	0x0064
        /*001c*/ 	.short	0x0082
	.zero		2


//--------------------- .nv.info                  --------------------------
	.section	.nv.info,"",@"SHT_CUDA_INFO"
	.align	4


	//----- nvinfo : EIATTR_REGCOUNT
	.align		4
        /*0000*/ 	.byte	0x04, 0x2f
        /*0002*/ 	.short	(.L_10 - .L_9)
	.align		4
.L_9:
        /*0004*/ 	.word	index@(_Z4initjP17curandStateXORWOW)
        /*0008*/ 	.word	0x0000001f


	//----- nvinfo : EIATTR_FRAME_SIZE
	.align		4
.L_10:
        /*000c*/ 	.byte	0x04, 0x11
        /*000e*/ 	.short	(.L_12 - .L_11)
	.align		4
.L_11:
        /*0010*/ 	.word	index@(_Z4initjP17curandStateXORWOW)
        /*0014*/ 	.word	0x00000000


	//----- nvinfo : EIATTR_REGCOUNT
	.align		4
.L_12:
        /*0018*/ 	.byte	0x04, 0x2f
        /*001a*/ 	.short	(.L_14 - .L_13)
	.align		4
.L_13:
        /*001c*/ 	.word	index@(_Z7randomsP17curandStateXORWOWPf)
        /*0020*/ 	.word	0x00000016


	//----- nvinfo : EIATTR_FRAME_SIZE
	.align		4
.L_14:
        /*0024*/ 	.byte	0x04, 0x11
        /*0026*/ 	.short	(.L_16 - .L_15)
	.align		4
.L_15:
        /*0028*/ 	.word	index@(_Z7randomsP17curandStateXORWOWPf)
        /*002c*/ 	.word	0x00000000


	//----- nvinfo : EIATTR_REGCOUNT
	.align		4
.L_16:
        /*0030*/ 	.byte	0x04, 0x2f
        /*0032*/ 	.short	(.L_18 - .L_17)
	.align		4
.L_17:
        /*0034*/ 	.word	index@(_Z16InitializeKernelP6uchar3)
        /*0038*/ 	.word	0x00000008


	//----- nvinfo : EIATTR_FRAME_SIZE
	.align		4
.L_18:
        /*003c*/ 	.byte	0x04, 0x11
        /*003e*/ 	.short	(.L_20 - .L_19)
	.align		4
.L_19:
        /*0040*/ 	.word	index@(_Z16InitializeKernelP6uchar3)
        /*0044*/ 	.word	0x00000000


	//----- nvinfo : EIATTR_REGCOUNT
	.align		4
.L_20:
        /*0048*/ 	.byte	0x04, 0x2f
        /*004a*/ 	.short	(.L_22 - .L_21)
	.align		4
.L_21:
        /*004c*/ 	.word	index@(_Z16SimulationKernelP6uchar3PfS1_iii)
        /*0050*/ 	.word	0x0000000b


	//----- nvinfo : EIATTR_FRAME_SIZE
	.align		4
.L_22:
        /*0054*/ 	.byte	0x04, 0x11
        /*0056*/ 	.short	(.L_24 - .L_23)
	.align		4
.L_23:
        /*0058*/ 	.word	index@(_Z16SimulationKernelP6uchar3PfS1_iii)
        /*005c*/ 	.word	0x00000000


	//----- nvinfo : EIATTR_MIN_STACK_SIZE
	.align		4
.L_24:
        /*0060*/ 	.byte	0x04, 0x12
        /*0062*/ 	.short	(.L_26 - .L_25)
	.align		4
.L_25:
        /*0064*/ 	.word	index@(_Z16SimulationKernelP6uchar3PfS1_iii)
        /*0068*/ 	.word	0x00000000


	//----- nvinfo : EIATTR_MIN_STACK_SIZE
	.align		4
.L_26:
        /*006c*/ 	.byte	0x04, 0x12
        /*006e*/ 	.short	(.L_28 - .L_27)
	.align		4
.L_27:
        /*0070*/ 	.word	index@(_Z16InitializeKernelP6uchar3)
        /*0074*/ 	.word	0x00000000


	//----- nvinfo : EIATTR_MIN_STACK_SIZE
	.align		4
.L_28:
        /*0078*/ 	.byte	0x04, 0x12
        /*007a*/ 	.short	(.L_30 - .L_29)
	.align		4
.L_29:
        /*007c*/ 	.word	index@(_Z7randomsP17curandStateXORWOWPf)
        /*0080*/ 	.word	0x00000000


	//----- nvinfo : EIATTR_MIN_STACK_SIZE
	.align		4
.L_30:
        /*0084*/ 	.byte	0x04, 0x12
        /*0086*/ 	.short	(.L_32 - .L_31)
	.align		4
.L_31:
        /*0088*/ 	.word	index@(_Z4initjP17curandStateXORWOW)
        /*008c*/ 	.word	0x00000000
.L_32:


//--------------------- .nv.compat                --------------------------
	.section	.nv.compat,"",@"SHT_CUDA_COMPAT_INFO"
	.align	4
        /*0000*/ 	.byte	0x02, 0x09, 0x00, 0x00, 0x02, 0x02, 0x01, 0x00, 0x02, 0x05, 0x05, 0x00, 0x03, 0x07, 0x01, 0x01
        /*0010*/ 	.byte	0x02, 0x03, 0x00, 0x00, 0x02, 0x06, 0x01, 0x00, 0x04, 0x0b, 0x08, 0x00, 0x09, 0x00, 0x00, 0x00
        /*0020*/ 	.byte	0x00, 0x00, 0x00, 0x00


//--------------------- .nv.info._Z16SimulationKernelP6uchar3PfS1_iii --------------------------
	.section	.nv.info._Z16SimulationKernelP6uchar3PfS1_iii,"",@"SHT_CUDA_INFO"
	.sectionflags	@""
	.align	4


	//----- nvinfo : EIATTR_CUDA_API_VERSION
	.align		4
        /*0000*/ 	.byte	0x04, 0x37
        /*0002*/ 	.short	(.L_34 - .L_33)
.L_33:
        /*0004*/ 	.word	0x00000082


	//----- nvinfo : EIATTR_KPARAM_INFO
	.align		4
.L_34:
        /*0008*/ 	.byte	0x04, 0x17
        /*000a*/ 	.short	(.L_36 - .L_35)
.L_35:
        /*000c*/ 	.word	0x00000000
        /*0010*/ 	.short	0x0005
        /*0012*/ 	.short	0x0020
        /*0014*/ 	.byte	0x00, 0xf0, 0x11, 0x00


	//----- nvinfo : EIATTR_KPARAM_INFO
	.align		4
.L_36:
        /*0018*/ 	.byte	0x04, 0x17
        /*001a*/ 	.short	(.L_38 - .L_37)
.L_37:
        /*001c*/ 	.word	0x00000000
        /*0020*/ 	.short	0x0004
        /*0022*/ 	.short	0x001c
        /*0024*/ 	.byte	0x00, 0xf0, 0x11, 0x00


	//----- nvinfo : EIATTR_KPARAM_INFO
	.align		4
.L_38:
        /*0028*/ 	.byte	0x04, 0x17
        /*002a*/ 	.short	(.L_40 - .L_39)
.L_39:
        /*002c*/ 	.word	0x00000000
        /*0030*/ 	.short	0x0003
        /*0032*/ 	.short	0x0018
        /*0034*/ 	.byte	0x00, 0xf0, 0x11, 0x00


	//----- nvinfo : EIATTR_KPARAM_INFO
	.align		4
.L_40:
        /*0038*/ 	.byte	0x04, 0x17
        /*003a*/ 	.short	(.L_42 - .L_41)
.L_41:
        /*003c*/ 	.word	0x00000000
        /*0040*/ 	.short	0x0002
        /*0042*/ 	.short	0x0010
        /*0044*/ 	.byte	0x00, 0xf5, 0x21, 0x00


	//----- nvinfo : EIATTR_KPARAM_INFO
	.align		4
.L_42:
        /*0048*/ 	.byte	0x04, 0x17
        /*004a*/ 	.short	(.L_44 - .L_43)
.L_43:
        /*004c*/ 	.word	0x00000000
        /*0050*/ 	.short	0x0001
        /*0052*/ 	.short	0x0008
        /*0054*/ 	.byte	0x00, 0xf5, 0x21, 0x00


	//----- nvinfo : EIATTR_KPARAM_INFO
	.align		4
.L_44:
        /*0058*/ 	.byte	0x04, 0x17
        /*005a*/ 	.short	(.L_46 - .L_45)
.L_45:
        /*005c*/ 	.word	0x00000000
        /*0060*/ 	.short	0x0000
        /*0062*/ 	.short	0x0000
        /*0064*/ 	.byte	0x00, 0xf5, 0x21, 0x00


	//----- nvinfo : EIATTR_SPARSE_MMA_MASK
	.align		4
.L_46:
        /*0068*/ 	.byte	0x03, 0x50
        /*006a*/ 	.short	0x0000


	//----- nvinfo : EIATTR_MAXREG_COUNT
	.align		4
        /*006c*/ 	.byte	0x03, 0x1b
        /*006e*/ 	.short	0x00ff


	//----- nvinfo : EIATTR_MERCURY_ISA_VERSION
	.align		4
        /*0070*/ 	.byte	0x03, 0x5f
        /*0072*/ 	.short	0x0101


	//----- nvinfo : EIATTR_VRC_CTA_INIT_COUNT
	.align		4
        /*0074*/ 	.byte	0x02, 0x4a
	.zero		1
	.zero		1


	//----- nvinfo : EIATTR_EXIT_INSTR_OFFSETS
	.align		4
        /*0078*/ 	.byte	0x04, 0x1c
        /*007a*/ 	.short	(.L_48 - .L_47)


	//   ....[0]....
.L_47:
        /*007c*/ 	.word	0x000001b0


	//----- nvinfo : EIATTR_CBANK_PARAM_SIZE
	.align		4
.L_48:
        /*0080*/ 	.byte	0x03, 0x19
        /*0082*/ 	.short	0x0024


	//----- nvinfo : EIATTR_PARAM_CBANK
	.align		4
        /*0084*/ 	.byte	0x04, 0x0a
        /*0086*/ 	.short	(.L_50 - .L_49)
	.align		4
.L_49:
        /*0088*/ 	.word	index@(.nv.constant0._Z16SimulationKernelP6uchar3PfS1_iii)
        /*008c*/ 	.short	0x0380
        /*008e*/ 	.short	0x0024


	//----- nvinfo : EIATTR_SW_WAR
	.align		4
.L_50:
        /*0090*/ 	.byte	0x04, 0x36
        /*0092*/ 	.short	(.L_52 - .L_51)
.L_51:
        /*0094*/ 	.word	0x00000008
.L_52:


//--------------------- .nv.info._Z16InitializeKernelP6uchar3 --------------------------
	.section	.nv.info._Z16InitializeKernelP6uchar3,"",@"SHT_CUDA_INFO"
	.sectionflags	@""
	.align	4


	//----- nvinfo : EIATTR_CUDA_API_VERSION
	.align		4
        /*0000*/ 	.byte	0x04, 0x37
        /*0002*/ 	.short	(.L_54 - .L_53)
.L_53:
        /*0004*/ 	.word	0x00000082


	//----- nvinfo : EIATTR_KPARAM_INFO
	.align		4
.L_54:
        /*0008*/ 	.byte	0x04, 0x17
        /*000a*/ 	.short	(.L_56 - .L_55)
.L_55:
        /*000c*/ 	.word	0x00000000
        /*0010*/ 	.short	0x0000
        /*0012*/ 	.short	0x0000
        /*0014*/ 	.byte	0x00, 0xf5, 0x21, 0x00


	//----- nvinfo : EIATTR_SPARSE_MMA_MASK
	.align		4
.L_56:
        /*0018*/ 	.byte	0x03, 0x50
        /*001a*/ 	.short	0x0000


	//----- nvinfo : EIATTR_MAXREG_COUNT
	.align		4
        /*001c*/ 	.byte	0x03, 0x1b
        /*001e*/ 	.short	0x00ff


	//----- nvinfo : EIATTR_MERCURY_ISA_VERSION
	.align		4
        /*0020*/ 	.byte	0x03, 0x5f
        /*0022*/ 	.short	0x0101


	//----- nvinfo : EIATTR_VRC_CTA_INIT_COUNT
	.align		4
        /*0024*/ 	.byte	0x02, 0x4a
	.zero		1
	.zero		1


	//----- nvinfo : EIATTR_EXIT_INSTR_OFFSETS
	.align		4
        /*0028*/ 	.byte	0x04, 0x1c
        /*002a*/ 	.short	(.L_58 - .L_57)


	//   ....[0]....
.L_57:
        /*002c*/ 	.word	0x000000b0


	//----- nvinfo : EIATTR_CBANK_PARAM_SIZE
	.align		4
.L_58:
        /*0030*/ 	.byte	0x03, 0x19
        /*0032*/ 	.short	0x0008


	//----- nvinfo : EIATTR_PARAM_CBANK
	.align		4
        /*0034*/ 	.byte	0x04, 0x0a
        /*0036*/ 	.short	(.L_60 - .L_59)
	.align		4
.L_59:
        /*0038*/ 	.word	index@(.nv.constant0._Z16InitializeKernelP6uchar3)
        /*003c*/ 	.short	0x0380
        /*003e*/ 	.short	0x0008


	//----- nvinfo : EIATTR_SW_WAR
	.align		4
.L_60:
        /*0040*/ 	.byte	0x04, 0x36
        /*0042*/ 	.short	(.L_62 - .L_61)
.L_61:
        /*0044*/ 	.word	0x00000008
.L_62:


//--------------------- .nv.info._Z7randomsP17curandStateXORWOWPf --------------------------
	.section	.nv.info._Z7randomsP17curandStateXORWOWPf,"",@"SHT_CUDA_INFO"
	.sectionflags	@""
	.align	4


	//----- nvinfo : EIATTR_CUDA_API_VERSION
	.align		4
        /*0000*/ 	.byte	0x04, 0x37
        /*0002*/ 	.short	(.L_64 - .L_63)
.L_63:
        /*0004*/ 	.word	0x00000082


	//----- nvinfo : EIATTR_KPARAM_INFO
	.align		4
.L_64:
        /*0008*/ 	.byte	0x04, 0x17
        /*000a*/ 	.short	(.L_66 - .L_65)
.L_65:
        /*000c*/ 	.word	0x00000000
        /*0010*/ 	.short	0x0001
        /*0012*/ 	.short	0x0008
        /*0014*/ 	.byte	0x00, 0xf5, 0x21, 0x00


	//----- nvinfo : EIATTR_KPARAM_INFO
	.align		4
.L_66:
        /*0018*/ 	.byte	0x04, 0x17
        /*001a*/ 	.short	(.L_68 - .L_67)
.L_67:
        /*001c*/ 	.word	0x00000000
        /*0020*/ 	.short	0x0000
        /*0022*/ 	.short	0x0000
        /*0024*/ 	.byte	0x00, 0xf5, 0x21, 0x00


	//----- nvinfo : EIATTR_SPARSE_MMA_MASK
	.align		4
.L_68:
        /*0028*/ 	.byte	0x03, 0x50
        /*002a*/ 	.short	0x0000


	//----- nvinfo : EIATTR_MAXREG_COUNT
	.align		4
        /*002c*/ 	.byte	0x03, 0x1b
        /*002e*/ 	.short	0x00ff


	//----- nvinfo : EIATTR_MERCURY_ISA_VERSION
	.align		4
        /*0030*/ 	.byte	0x03, 0x5f
        /*0032*/ 	.short	0x0101


	//----- nvinfo : EIATTR_VRC_CTA_INIT_COUNT
	.align		4
        /*0034*/ 	.byte	0x02, 0x4a
	.zero		1
	.zero		1


	//----- nvinfo : EIATTR_EXIT_INSTR_OFFSETS
	.align		4
        /*0038*/ 	.byte	0x04, 0x1c
        /*003a*/ 	.short	(.L_70 - .L_69)


	//   ....[0]....
.L_69:
        /*003c*/ 	.word	0x00000200


	//----- nvinfo : EIATTR_CBANK_PARAM_SIZE
	.align		4
.L_70:
        /*0040*/ 	.byte	0x03, 0x19
        /*0042*/ 	.short	0x0010


	//----- nvinfo : EIATTR_PARAM_CBANK
	.align		4
        /*0044*/ 	.byte	0x04, 0x0a
        /*0046*/ 	.short	(.L_72 - .L_71)
	.align		4
.L_71:
        /*0048*/ 	.word	index@(.nv.constant0._Z7randomsP17curandStateXORWOWPf)
        /*004c*/ 	.short	0x0380
        /*004e*/ 	.short	0x0010


	//----- nvinfo : EIATTR_SW_WAR
	.align		4
.L_72:
        /*0050*/ 	.byte	0x04, 0x36
        /*0052*/ 	.short	(.L_74 - .L_73)
.L_73:
        /*0054*/ 	.word	0x00000008
.L_74:


//--------------------- .nv.info._Z4initjP17curandStateXORWOW --------------------------
	.section	.nv.info._Z4initjP17curandStateXORWOW,"",@"SHT_CUDA_INFO"
	.sectionflags	@""
	.align	4


	//----- nvinfo : EIATTR_CUDA_API_VERSION
	.align		4
        /*0000*/ 	.byte	0x04, 0x37
        /*0002*/ 	.short	(.L_76 - .L_75)
.L_75:
        /*0004*/ 	.word	0x00000082


	//----- nvinfo : EIATTR_KPARAM_INFO
	.align		4
.L_76:
        /*0008*/ 	.byte	0x04, 0x17
        /*000a*/ 	.short	(.L_78 - .L_77)
.L_77:
        /*000c*/ 	.word	0x00000000
        /*0010*/ 	.short	0x0001
        /*0012*/ 	.short	0x0008
        /*0014*/ 	.byte	0x00, 0xf5, 0x21, 0x00


	//----- nvinfo : EIATTR_KPARAM_INFO
	.align		4
.L_78:
        /*0018*/ 	.byte	0x04, 0x17
        /*001a*/ 	.short	(.L_80 - .L_79)
.L_79:
        /*001c*/ 	.word	0x00000000
        /*0020*/ 	.short	0x0000
        /*0022*/ 	.short	0x0000
        /*0024*/ 	.byte	0x00, 0xf0, 0x11, 0x00


	//----- nvinfo : EIATTR_SPARSE_MMA_MASK
	.align		4
.L_80:
        /*0028*/ 	.byte	0x03, 0x50
        /*002a*/ 	.short	0x0000


	//----- nvinfo : EIATTR_MAXREG_COUNT
	.align		4
        /*002c*/ 	.byte	0x03, 0x1b
        /*002e*/ 	.short	0x00ff


	//----- nvinfo : EIATTR_MERCURY_ISA_VERSION
	.align		4
        /*0030*/ 	.byte	0x03, 0x5f
        /*0032*/ 	.short	0x0101


	//----- nvinfo : EIATTR_VRC_CTA_INIT_COUNT
	.align		4
        /*0034*/ 	.byte	0x02, 0x4a
	.zero		1
	.zero		1


	//----- nvinfo : EIATTR_EXIT_INSTR_OFFSETS
	.align		4
        /*0038*/ 	.byte	0x04, 0x1c
        /*003a*/ 	.short	(.L_82 - .L_81)


	//   ....[0]....
.L_81:
        /*003c*/ 	.word	0x00000ea0


	//----- nvinfo : EIATTR_CRS_STACK_SIZE
	.align		4
.L_82:
        /*0040*/ 	.byte	0x04, 0x1e
        /*0042*/ 	.short	(.L_84 - .L_83)
.L_83:
        /*0044*/ 	.word	0x00000000


	//----- nvinfo : EIATTR_CBANK_PARAM_SIZE
	.align		4
.L_84:
        /*0048*/ 	.byte	0x03, 0x19
        /*004a*/ 	.short	0x0010


	//----- nvinfo : EIATTR_PARAM_CBANK
	.align		4
        /*004c*/ 	.byte	0x04, 0x0a
        /*004e*/ 	.short	(.L_86 - .L_85)
	.align		4
.L_85:
        /*0050*/ 	.word	index@(.nv.constant0._Z4initjP17curandStateXORWOW)
        /*0054*/ 	.short	0x0380
        /*0056*/ 	.short	0x0010


	//----- nvinfo : EIATTR_SW_WAR
	.align		4
.L_86:
        /*0058*/ 	.byte	0x04, 0x36
        /*005a*/ 	.short	(.L_88 - .L_87)
.L_87:
        /*005c*/ 	.word	0x00000008
.L_88:


//--------------------- .nv.callgraph             --------------------------
	.section	.nv.callgraph,"",@"SHT_CUDA_CALLGRAPH"
	.align	4
	.sectionentsize	8
	.align		4
        /*0000*/ 	.word	0x00000000
	.align		4
        /*0004*/ 	.word	0xffffffff
	.align		4
        /*0008*/ 	.word	0x00000000
	.align		4
        /*000c*/ 	.word	0xfffffffe
	.align		4
        /*0010*/ 	.word	0x00000000
	.align		4
        /*0014*/ 	.word	0xfffffffd
	.align		4
        /*0018*/ 	.word	0x00000000
	.align		4
        /*001c*/ 	.word	0xfffffffc


//--------------------- .nv.constant4             --------------------------
	.section	.nv.constant4,"a",@progbits
	.align	8
	.align		8
.nv.constant4:
        /*0000*/ 	.dword	precalc_xorwow_matrix
	.align		8
        /*0008*/ 	.dword	precalc_xorwow_offset_matrix
	.align		8
        /*0010*/ 	.dword	mrg32k3aM1
	.align		8
        /*0018*/ 	.dword	mrg32k3aM2
	.align		8
        /*0020*/ 	.dword	mrg32k3aM1SubSeq
	.align		8
        /*0028*/ 	.dword	mrg32k3aM2SubSeq
	.align		8
        /*0030*/ 	.dword	mrg32k3aM1Seq
	.align		8
        /*0038*/ 	.dword	mrg32k3aM2Seq


//--------------------- .nv.constant3             --------------------------
	.section	.nv.constant3,"a",@progbits
	.align	8
.nv.constant3:
	.type		__cr_lgamma_table,@object
	.size		__cr_lgamma_table,(.L_8 - __cr_lgamma_table)
__cr_lgamma_table:
        /*0000*/ 	.byte	0x00, 0x00, 0x00, 0x00, 0x00, 0x00, 0x00, 0x00, 0x00, 0x00, 0x00, 0x00, 0x00, 0x00, 0x00, 0x00
        /*0010*/ 	.byte	0xef, 0x39, 0xfa, 0xfe, 0x42, 0x2e, 0xe6, 0x3f, 0x02, 0x20, 0x2a, 0xfa, 0x0b, 0xab, 0xfc, 0x3f
        /*0020*/ 	.byte	0xf9, 0x2c, 0x92, 0x7c, 0xa7, 0x6c, 0x09, 0x40, 0xc9, 0x79, 0x44, 0x3c, 0x64, 0x26, 0x13, 0x40
        /*0030*/ 	.byte	0xca, 0x01, 0xcf, 0x3a, 0x27, 0x51, 0x1a, 0x40, 0x30, 0xcc, 0x2d, 0xf3, 0xe1, 0x0c, 0x21, 0x40
        /*0040*/ 	.byte	0x0d, 0xb7, 0xfc, 0x82, 0x8e, 0x35, 0x25, 0x40
.L_8:


//--------------------- .text._Z16SimulationKernelP6uchar3PfS1_iii --------------------------
	.section	.text._Z16SimulationKernelP6uchar3PfS1_iii,"ax",@progbits
	.align	128
        .global         _Z16SimulationKernelP6uchar3PfS1_iii
        .type           _Z16SimulationKernelP6uchar3PfS1_iii,@function
        .size           _Z16SimulationKernelP6uchar3PfS1_iii,(.L_x_12 - _Z16SimulationKernelP6uchar3PfS1_iii)
        .other          _Z16SimulationKernelP6uchar3PfS1_iii,@"STO_CUDA_ENTRY STV_DEFAULT"
_Z16SimulationKernelP6uchar3PfS1_iii:
.text._Z16SimulationKernelP6uchar3PfS1_iii:
[----:B------:R-:W-:Y:S01]  /*0000*/  LDC R1, c[0x0][0x37c] ;  /* 0x0000df00ff017b82 */ /* 0x000fe20000000800 */
[----:B------:R-:W0:Y:S07]  /*0010*/  S2R R5, SR_TID.X ;  /* 0x0000000000057919 */ /* 0x000e2e0000002100 */
[----:B------:R-:W1:Y:S01]  /*0020*/  S2UR UR6, SR_CTAID.X ;  /* 0x00000000000679c3 */ /* 0x000e620000002500 */
[----:B------:R-:W2:Y:S01]  /*0030*/  LDCU.64 UR4, c[0x0][0x358] ;  /* 0x00006b00ff0477ac */ /* 0x000ea20008000a00 */
[----:B------:R-:W3:Y:S06]  /*0040*/  LDCU UR7, c[0x0][0x3a0] ;  /* 0x00007400ff0777ac */ /* 0x000eec0008000800 */
[----:B------:R-:W1:Y:S08]  /*0050*/  LDC R0, c[0x0][0x360] ;  /* 0x0000d800ff007b82 */ /* 0x000e700000000800 */
[----:B------:R-:W4:Y:S01]  /*0060*/  LDC.64 R2, c[0x0][0x388] ;  /* 0x0000e200ff027b82 */ /* 0x000f220000000a00 */
[----:B-1----:R-:W-:Y:S01]  /*0070*/  IMAD R0, R0, UR6, RZ ;  /* 0x0000000600007c24 */ /* 0x002fe2000f8e02ff */
[----:B------:R-:W1:Y:S04]  /*0080*/  LDCU UR6, c[0x0][0x39c] ;  /* 0x00007380ff0677ac */ /* 0x000e680008000800 */
[----:B0-----:R-:W-:-:S05]  /*0090*/  LEA R5, R0, R5, 0x1 ;  /* 0x0000000500057211 */ /* 0x001fca00078e08ff */
[----:B----4-:R-:W-:-:S05]  /*00a0*/  IMAD.WIDE R2, R5, 0x4, R2 ;  /* 0x0000000405027825 */ /* 0x010fca00078e0202 */
[----:B--2---:R-:W2:Y:S04]  /*00b0*/  LDG.E R0, desc[UR4][R2.64] ;  /* 0x0000000402007981 */ /* 0x004ea8000c1e1900 */
[----:B------:R-:W4:Y:S01]  /*00c0*/  LDG.E R6, desc[UR4][R2.64+0x4] ;  /* 0x0000040402067981 */ /* 0x000f22000c1e1900 */
[----:B-1----:R-:W-:Y:S01]  /*00d0*/  I2FP.F32.S32 R5, UR6 ;  /* 0x0000000600057c45 */ /* 0x002fe20008201400 */
[----:B------:R-:W-:Y:S01]  /*00e0*/  HFMA2 R8, -RZ, RZ, 0, 1.5199184417724609375e-05 ;  /* 0x000000ffff087431 */ /* 0x000fe200000001ff */
[----:B---3--:R-:W-:-:S03]  /*00f0*/  I2FP.F32.S32 R7, UR7 ;  /* 0x0000000700077c45 */ /* 0x008fc60008201400 */
[----:B--2---:R-:W-:Y:S02]  /*0100*/  FMUL R0, R0, R5 ;  /* 0x0000000500007220 */ /* 0x004fe40000400000 */
[----:B------:R-:W0:Y:S01]  /*0110*/  LDC.64 R4, c[0x0][0x380] ;  /* 0x0000e000ff047b82 */ /* 0x000e220000000a00 */
[----:B----4-:R-:W-:-:S03]  /*0120*/  FMUL R6, R6, R7 ;  /* 0x0000000706067220 */ /* 0x010fc60000400000 */
[----:B------:R-:W-:Y:S08]  /*0130*/  F2I.TRUNC.NTZ R0, R0 ;  /* 0x0000000000007305 */ /* 0x000ff0000020f100 */
[----:B------:R-:W1:Y:S02]  /*0140*/  F2I.TRUNC.NTZ R7, R6 ;  /* 0x0000000600077305 */ /* 0x000e64000020f100 */
[--C-:B-1----:R-:W-:Y:S01]  /*0150*/  IMAD R3, R0, UR6, R7.reuse ;  /* 0x0000000600037c24 */ /* 0x102fe2000f8e0207 */
[----:B------:R-:W-:-:S03]  /*0160*/  PRMT R7, R8, 0x7610, R7 ;  /* 0x0000761008077816 */ /* 0x000fc60000000007 */
[----:B0-----:R-:W-:-:S05]  /*0170*/  IMAD.WIDE R2, R3, 0x3, R4 ;  /* 0x0000000303027825 */ /* 0x001fca00078e0204 */
[----:B------:R-:W-:Y:S04]  /*0180*/  STG.E.U8 desc[UR4][R2.64], R7 ;  /* 0x0000000702007986 */ /* 0x000fe8000c101104 */
[----:B------:R-:W-:Y:S04]  /*0190*/  STG.E.U8 desc[UR4][R2.64+0x1], RZ ;  /* 0x000001ff02007986 */ /* 0x000fe8000c101104 */
[----:B------:R-:W-:Y:S01]  /*01a0*/  STG.E.U8 desc[UR4][R2.64+0x2], RZ ;  /* 0x000002ff02007986 */ /* 0x000fe2000c101104 */
[----:B------:R-:W-:Y:S05]  /*01b0*/  EXIT ;  /* 0x000000000000794d */ /* 0x000fea0003800000 */
.L_x_0:
[----:B------:R-:W-:-:S00]  /*01c0*/  BRA `(.L_x_0) ;  /* 0xfffffffc00fc7947 */ /* 0x000fc0000383ffff */
[----:B------:R-:W-:-:S00]  /*01d0*/  NOP ;  /* 0x0000000000007918 */ /* 0x000fc00000000000 */
        /* <DEDUP_REMOVED lines=10> */
.L_x_12:


//--------------------- .text._Z16InitializeKernelP6uchar3 --------------------------
	.section	.text._Z16InitializeKernelP6uchar3,"ax",@progbits
	.align	128
        .global         _Z16InitializeKernelP6uchar3
        .type           _Z16InitializeKernelP6uchar3,@function
        .size           _Z16InitializeKernelP6uchar3,(.L_x_13 - _Z16InitializeKernelP6uchar3)
        .other          _Z16InitializeKernelP6uchar3,@"STO_CUDA_ENTRY STV_DEFAULT"
_Z16InitializeKernelP6uchar3:
.text._Z16InitializeKernelP6uchar3:
[----:B------:R-:W-:Y:S01]  /*0000*/  LDC R1, c[0x0][0x37c] ;  /* 0x0000df00ff017b82 */ /* 0x000fe20000000800 */
[----:B------:R-:W0:Y:S07]  /*0010*/  S2R R0, SR_TID.X ;  /* 0x0000000000007919 */ /* 0x000e2e0000002100 */
[----:B------:R-:W0:Y:S01]  /*0020*/  S2UR UR6, SR_CTAID.X ;  /* 0x00000000000679c3 */ /* 0x000e220000002500 */
[----:B------:R-:W1:Y:S07]  /*0030*/  LDCU.64 UR4, c[0x0][0x358] ;  /* 0x00006b00ff0477ac */ /* 0x000e6e0008000a00 */
[----:B------:R-:W0:Y:S08]  /*0040*/  LDC R5, c[0x0][0x360] ;  /* 0x0000d800ff057b82 */ /* 0x000e300000000800 */
[----:B------:R-:W2:Y:S01]  /*0050*/  LDC.64 R2, c[0x0][0x380] ;  /* 0x0000e000ff027b82 */ /* 0x000ea20000000a00 */
[----:B0-----:R-:W-:-:S04]  /*0060*/  IMAD R5, R5, UR6, R0 ;  /* 0x0000000605057c24 */ /* 0x001fc8000f8e0200 */
[----:B--2---:R-:W-:-:S05]  /*0070*/  IMAD.WIDE R2, R5, 0x3, R2 ;  /* 0x0000000305027825 */ /* 0x004fca00078e0202 */
[----:B-1----:R-:W-:Y:S04]  /*0080*/  STG.E.U8 desc[UR4][R2.64], RZ ;  /* 0x000000ff02007986 */ /* 0x002fe8000c101104 */
[----:B------:R-:W-:Y:S04]  /*0090*/  STG.E.U8 desc[UR4][R2.64+0x1], RZ ;  /* 0x000001ff02007986 */ /* 0x000fe8000c101104 */
[----:B------:R-:W-:Y:S01]  /*00a0*/  STG.E.U8 desc[UR4][R2.64+0x2], RZ ;  /* 0x000002ff02007986 */ /* 0x000fe2000c101104 */
[----:B------:R-:W-:Y:S05]  /*00b0*/  EXIT ;  /* 0x000000000000794d */ /* 0x000fea0003800000 */
.L_x_1:
        /* <DEDUP_REMOVED lines=12> */
.L_x_13:


//--------------------- .text._Z7randomsP17curandStateXORWOWPf --------------------------
	.section	.text._Z7randomsP17curandStateXORWOWPf,"ax",@progbits
	.align	128
        .global         _Z7randomsP17curandStateXORWOWPf
        .type           _Z7randomsP17curandStateXORWOWPf,@function
        .size           _Z7randomsP17curandStateXORWOWPf,(.L_x_14 - _Z7randomsP17curandStateXORWOWPf)
        .other          _Z7randomsP17curandStateXORWOWPf,@"STO_CUDA_ENTRY STV_DEFAULT"
_Z7randomsP17curandStateXORWOWPf:
.text._Z7randomsP17curandStateXORWOWPf:
[----:B------:R-:W-:Y:S01]  /*0000*/  LDC R1, c[0x0][0x37c] ;  /* 0x0000df00ff017b82 */ /* 0x000fe20000000800 */
[----:B------:R-:W0:Y:S07]  /*0010*/  S2R R0, SR_TID.X ;  /* 0x0000000000007919 */ /* 0x000e2e0000002100 */
[----:B------:R-:W0:Y:S01]  /*0020*/  S2UR UR6, SR_CTAID.X ;  /* 0x00000000000679c3 */ /* 0x000e220000002500 */
[----:B------:R-:W1:Y:S07]  /*0030*/  LDCU.64 UR4, c[0x0][0x358] ;  /* 0x00006b00ff0477ac */ /* 0x000e6e0008000a00 */
[----:B------:R-:W0:Y:S08]  /*0040*/  LDC R11, c[0x0][0x360] ;  /* 0x0000d800ff0b7b82 */ /* 0x000e300000000800 */
[----:B------:R-:W2:Y:S08]  /*0050*/  LDC.64 R2, c[0x0][0x380] ;  /* 0x0000e000ff027b82 */ /* 0x000eb00000000a00 */
[----:B------:R-:W3:Y:S01]  /*0060*/  LDC.64 R8, c[0x0][0x388] ;  /* 0x0000e200ff087b82 */ /* 0x000ee20000000a00 */
[----:B0-----:R-:W-:-:S04]  /*0070*/  IMAD R11, R11, UR6, R0 ;  /* 0x000000060b0b7c24 */ /* 0x001fc8000f8e0200 */
[----:B--2---:R-:W-:-:S05]  /*0080*/  IMAD.WIDE.U32 R2, R11, 0x30, R2 ;  /* 0x000000300b027825 */ /* 0x004fca00078e0002 */
[----:B-1----:R-:W2:Y:S04]  /*0090*/  LDG.E.64 R12, desc[UR4][R2.64] ;  /* 0x00000004020c7981 */ /* 0x002ea8000c1e1b00 */
[----:B------:R-:W4:Y:S04]  /*00a0*/  LDG.E.64 R6, desc[UR4][R2.64+0x10] ;  /* 0x0000100402067981 */ /* 0x000f28000c1e1b00 */
[----:B------:R-:W5:Y:S01]  /*00b0*/  LDG.E.64 R4, desc[UR4][R2.64+0x8] ;  /* 0x0000080402047981 */ /* 0x000f62000c1e1b00 */
[----:B------:R-:W-:Y:S02]  /*00c0*/  IMAD.MOV.U32 R15, RZ, RZ, 0x2f800000 ;  /* 0x2f800000ff0f7424 */ /* 0x000fe400078e00ff */
[----:B---3--:R-:W-:Y:S01]  /*00d0*/  IMAD.WIDE.U32 R8, R11, 0x4, R8 ;  /* 0x000000040b087825 */ /* 0x008fe200078e0008 */
[----:B--2---:R-:W-:-:S03]  /*00e0*/  SHF.R.U32.HI R0, RZ, 0x2, R13 ;  /* 0x00000002ff007819 */ /* 0x004fc6000001160d */
[----:B------:R-:W-:Y:S01]  /*00f0*/  VIADD R12, R12, 0x587c5 ;  /* 0x000587c50c0c7836 */ /* 0x000fe20000000000 */
[----:B------:R-:W-:Y:S01]  /*0100*/  LOP3.LUT R0, R0, R13, RZ, 0x3c, !PT ;  /* 0x0000000d00007212 */ /* 0x000fe200078e3cff */
[----:B----4-:R-:W-:Y:S01]  /*0110*/  IMAD.SHL.U32 R13, R7, 0x10, RZ ;  /* 0x00000010070d7824 */ /* 0x010fe200078e00ff */
[----:B------:R-:W-:Y:S01]  /*0120*/  MOV R17, R6 ;  /* 0x0000000600117202 */ /* 0x000fe20000000f00 */
[----:B------:R-:W-:Y:S01]  /*0130*/  IMAD.MOV.U32 R18, RZ, RZ, R7 ;  /* 0x000000ffff127224 */ /* 0x000fe200078e0007 */
[C---:B------:R-:W-:Y:S02]  /*0140*/  SHF.L.U32 R10, R0.reuse, 0x1, RZ ;  /* 0x00000001000a7819 */ /* 0x040fe400000006ff */
[----:B-----5:R-:W-:Y:S02]  /*0150*/  MOV R16, R5 ;  /* 0x0000000500107202 */ /* 0x020fe40000000f00 */
[----:B------:R-:W-:Y:S01]  /*0160*/  LOP3.LUT R10, R0, R10, R13, 0x96, !PT ;  /* 0x0000000a000a7212 */ /* 0x000fe200078e960d */
[----:B------:R-:W-:-:S02]  /*0170*/  IMAD.MOV.U32 R13, RZ, RZ, R4 ;  /* 0x000000ffff0d7224 */ /* 0x000fc400078e0004 */
[----:B------:R-:W-:Y:S01]  /*0180*/  STG.E.64 desc[UR4][R2.64+0x8], R16 ;  /* 0x0000081002007986 */ /* 0x000fe2000c101b04 */
[----:B------:R-:W-:-:S03]  /*0190*/  LOP3.LUT R19, R10, R7, RZ, 0x3c, !PT ;  /* 0x000000070a137212 */ /* 0x000fc600078e3cff */
[----:B------:R-:W-:Y:S01]  /*01a0*/  STG.E.64 desc[UR4][R2.64], R12 ;  /* 0x0000000c02007986 */ /* 0x000fe2000c101b04 */
[----:B------:R-:W-:-:S03]  /*01b0*/  IADD3 R0, PT, PT, R19, R12, RZ ;  /* 0x0000000c13007210 */ /* 0x000fc60007ffe0ff */
[----:B------:R-:W-:Y:S01]  /*01c0*/  STG.E.64 desc[UR4][R2.64+0x10], R18 ;  /* 0x0000101202007986 */ /* 0x000fe2000c101b04 */
[----:B------:R-:W-:-:S05]  /*01d0*/  I2FP.F32.U32 R0, R0 ;  /* 0x0000000000007245 */ /* 0x000fca0000201000 */
[----:B------:R-:W-:-:S05]  /*01e0*/  FFMA R15, R0, R15, 1.1641532182693481445e-10 ;  /* 0x2f000000000f7423 */ /* 0x000fca000000000f */
[----:B------:R-:W-:Y:S01]  /*01f0*/  STG.E desc[UR4][R8.64], R15 ;  /* 0x0000000f08007986 */ /* 0x000fe2000c101904 */
[----:B------:R-:W-:Y:S05]  /*0200*/  EXIT ;  /* 0x000000000000794d */ /* 0x000fea0003800000 */
.L_x_2:
        /* <DEDUP_REMOVED lines=15> */
.L_x_14:


//--------------------- .text._Z4initjP17curandStateXORWOW --------------------------
	.section	.text._Z4initjP17curandStateXORWOW,"ax",@progbits
	.align	128
        .global         _Z4initjP17curandStateXORWOW
        .type           _Z4initjP17curandStateXORWOW,@function
        .size           _Z4initjP17curandStateXORWOW,(.L_x_15 - _Z4initjP17curandStateXORWOW)
        .other          _Z4initjP17curandStateXORWOW,@"STO_CUDA_ENTRY STV_DEFAULT"
_Z4initjP17curandStateXORWOW:
.text._Z4initjP17curandStateXORWOW:
[----:B------:R-:W-:Y:S01]  /*0000*/  LDC R1, c[0x0][0x37c] ;  /* 0x0000df00ff017b82 */ /* 0x000fe20000000800 */
[----:B------:R-:W0:Y:S07]  /*0010*/  S2R R3, SR_TID.X ;  /* 0x0000000000037919 */ /* 0x000e2e0000002100 */
[----:B------:R-:W1:Y:S01]  /*0020*/  LDC R2, c[0x0][0x380] ;  /* 0x0000e000ff027b82 */ /* 0x000e620000000800 */
[----:B------:R-:W2:Y:S01]  /*0030*/  LDCU.64 UR4, c[0x0][0x358] ;  /* 0x00006b00ff0477ac */ /* 0x000ea20008000a00 */
[----:B------:R-:W-:Y:S01]  /*0040*/  IMAD.MOV.U32 R9, RZ, RZ, -0x75bd8fc ;  /* 0xf8a42704ff097424 */ /* 0x000fe200078e00ff */
[----:B------:R-:W-:Y:S01]  /*0050*/  BSSY.RECONVERGENT B0, `(.L_x_3) ;  /* 0x00000e1000007945 */ /* 0x000fe20003800200 */
[----:B------:R-:W-:-:S04]  /*0060*/  IMAD.MOV.U32 R10, RZ, RZ, -0x23270784 ;  /* 0xdcd8f87cff0a7424 */ /* 0x000fc800078e00ff */
[----:B------:R-:W0:Y:S08]  /*0070*/  S2UR UR6, SR_CTAID.X ;  /* 0x00000000000679c3 */ /* 0x000e300000002500 */
[----:B------:R-:W0:Y:S08]  /*0080*/  LDC R0, c[0x0][0x360] ;  /* 0x0000d800ff007b82 */ /* 0x000e300000000800 */
[----:B------:R-:W3:Y:S01]  /*0090*/  LDC.64 R6, c[0x0][0x388] ;  /* 0x0000e200ff067b82 */ /* 0x000ee20000000a00 */
[----:B-1----:R-:W-:-:S05]  /*00a0*/  LOP3.LUT R2, R2, 0xaad26b49, RZ, 0x3c, !PT ;  /* 0xaad26b4902027812 */ /* 0x002fca00078e3cff */
[----:B------:R-:W-:-:S04]  /*00b0*/  IMAD R2, R2, 0x4182bed5, RZ ;  /* 0x4182bed502027824 */ /* 0x000fc800078e02ff */
[C---:B------:R-:W-:Y:S01]  /*00c0*/  VIADD R4, R2.reuse, 0xd9f6dc18 ;  /* 0xd9f6dc1802047836 */ /* 0x040fe20000000000 */
[C---:B------:R-:W-:Y:S01]  /*00d0*/  LOP3.LUT R8, R2.reuse, 0x159a55e5, RZ, 0x3c, !PT ;  /* 0x159a55e502087812 */ /* 0x040fe200078e3cff */
[C---:B------:R-:W-:Y:S02]  /*00e0*/  VIADD R5, R2.reuse, 0x75bcd15 ;  /* 0x075bcd1502057836 */ /* 0x040fe40000000000 */
[----:B------:R-:W-:Y:S02]  /*00f0*/  VIADD R11, R2, 0x583f19 ;  /* 0x00583f19020b7836 */ /* 0x000fe40000000000 */
[----:B0-----:R-:W-:-:S05]  /*0100*/  IMAD R0, R0, UR6, R3 ;  /* 0x0000000600007c24 */ /* 0x001fca000f8e0203 */
[C---:B------:R-:W-:Y:S01]  /*0110*/  ISETP.NE.AND P0, PT, R0.reuse, RZ, PT ;  /* 0x000000ff0000720c */ /* 0x040fe20003f05270 */
[----:B---3--:R-:W-:-:S05]  /*0120*/  IMAD.WIDE.U32 R6, R0, 0x30, R6 ;  /* 0x0000003000067825 */ /* 0x008fca00078e0006 */
[----:B--2---:R0:W-:Y:S04]  /*0130*/  STG.E.64 desc[UR4][R6.64], R4 ;  /* 0x0000000406007986 */ /* 0x0041e8000c101b04 */
[----:B------:R0:W-:Y:S04]  /*0140*/  STG.E.64 desc[UR4][R6.64+0x8], R8 ;  /* 0x0000080806007986 */ /* 0x0001e8000c101b04 */
[----:B------:R0:W-:Y:S01]  /*0150*/  STG.E.64 desc[UR4][R6.64+0x10], R10 ;  /* 0x0000100a06007986 */ /* 0x0001e2000c101b04 */
[----:B------:R-:W-:Y:S05]  /*0160*/  @!P0 BRA `(.L_x_4) ;  /* 0x0000000c003c8947 */ /* 0x000fea0003800000 */
[----:B------:R-:W-:-:S07]  /*0170*/  CS2R R12, SRZ ;  /* 0x00000000000c7805 */ /* 0x000fce000001ff00 */
.L_x_10:
[----:B-1----:R-:W-:Y:S01]  /*0180*/  LOP3.LUT R2, R0, 0x3, RZ, 0xc0, !PT ;  /* 0x0000000300027812 */ /* 0x002fe200078ec0ff */
[----:B------:R-:W-:Y:S03]  /*0190*/  BSSY.RECONVERGENT B1, `(.L_x_5) ;  /* 0x00000c6000017945 */ /* 0x000fe60003800200 */
[----:B------:R-:W-:-:S04]  /*01a0*/  ISETP.NE.U32.AND P0, PT, R2, RZ, PT ;  /* 0x000000ff0200720c */ /* 0x000fc80003f05070 */
[----:B------:R-:W-:-:S13]  /*01b0*/  ISETP.NE.AND.EX P0, PT, RZ, RZ, PT, P0 ;  /* 0x000000ffff00720c */ /* 0x000fda0003f05300 */
[----:B------:R-:W-:Y:S05]  /*01c0*/  @!P0 BRA `(.L_x_6) ;  /* 0x0000000c00088947 */ /* 0x000fea0003800000 */
[----:B0-----:R-:W0:Y:S01]  /*01d0*/  LDC.64 R8, c[0x4][RZ] ;  /* 0x01000000ff087b82 */ /* 0x001e220000000a00 */
[----:B------:R-:W-:Y:S02]  /*01e0*/  IMAD.MOV.U32 R14, RZ, RZ, RZ ;  /* 0x000000ffff0e7224 */ /* 0x000fe400078e00ff */
[----:B0-----:R-:W-:-:S07]  /*01f0*/  IMAD.WIDE.U32 R8, R12, 0xc80, R8 ;  /* 0x00000c800c087825 */ /* 0x001fce00078e0008 */
.L_x_9:
[----:B-1----:R-:W-:Y:S01]  /*0200*/  IMAD.MOV.U32 R15, RZ, RZ, RZ ;  /* 0x000000ffff0f7224 */ /* 0x002fe200078e00ff */
[----:B------:R-:W-:Y:S01]  /*0210*/  CS2R R2, SRZ ;  /* 0x0000000000027805 */ /* 0x000fe2000001ff00 */
[----:B------:R-:W-:Y:S01]  /*0220*/  IMAD.MOV.U32 R17, RZ, RZ, RZ ;  /* 0x000000ffff117224 */ /* 0x000fe200078e00ff */
[----:B------:R-:W-:-:S07]  /*0230*/  CS2R R4, SRZ ;  /* 0x0000000000047805 */ /* 0x000fce000001ff00 */
.L_x_8:
[----:B------:R-:W-:-:S05]  /*0240*/  IMAD.WIDE.U32 R10, R17, 0x4, R6 ;  /* 0x00000004110a7825 */ /* 0x000fca00078e0006 */
[----:B------:R0:W5:Y:S01]  /*0250*/  LDG.E R16, desc[UR4][R10.64+0x4] ;  /* 0x000004040a107981 */ /* 0x000162000c1e1900 */
[----:B------:R-:W-:-:S07]  /*0260*/  IMAD.MOV.U32 R19, RZ, RZ, RZ ;  /* 0x000000ffff137224 */ /* 0x000fce00078e00ff */
.L_x_7:
[----:B-----5:R-:W-:Y:S01]  /*0270*/  SHF.R.U32.HI R24, RZ, R19, R16 ;  /* 0x00000013ff187219 */ /* 0x020fe20000011610 */
[----:B0-----:R-:W-:-:S03]  /*0280*/  IMAD.SHL.U32 R10, R17, 0x20, RZ ;  /* 0x00000020110a7824 */ /* 0x001fc600078e00ff */
[----:B------:R-:W-:Y:S01]  /*0290*/  LOP3.LUT R11, R24, 0x1, RZ, 0xc0, !PT ;  /* 0x00000001180b7812 */ /* 0x000fe200078ec0ff */
[----:B------:R-:W-:-:S03]  /*02a0*/  IMAD.IADD R10, R10, 0x1, R19 ;  /* 0x000000010a0a7824 */ /* 0x000fc600078e0213 */
[----:B------:R-:W-:Y:S01]  /*02b0*/  ISETP.NE.U32.AND P0, PT, R11, 0x1, PT ;  /* 0x000000010b00780c */ /* 0x000fe20003f05070 */
[----:B------:R-:W-:-:S03]  /*02c0*/  IMAD R11, R10, 0x5, RZ ;  /* 0x000000050a0b7824 */ /* 0x000fc600078e02ff */
[----:B------:R-:W-:Y:S01]  /*02d0*/  R2P PR, R24, 0x7e ;  /* 0x0000007e18007804 */ /* 0x000fe20000000000 */
[----:B------:R-:W-:-:S08]  /*02e0*/  IMAD.WIDE.U32 R10, R11, 0x4, R8 ;  /* 0x000000040b0a7825 */ /* 0x000fd000078e0008 */
[----:B------:R-:W2:Y:S04]  /*02f0*/  @!P0 LDG.E R18, desc[UR4][R10.64] ;  /* 0x000000040a128981 */ /* 0x000ea8000c1e1900 */
[----:B------:R-:W3:Y:S04]  /*0300*/  @!P0 LDG.E R20, desc[UR4][R10.64+0x10] ;  /* 0x000010040a148981 */ /* 0x000ee8000c1e1900 */
[----:B------:R-:W4:Y:S04]  /*0310*/  @P1 LDG.E R22, desc[UR4][R10.64+0x14] ;  /* 0x000014040a161981 */ /* 0x000f28000c1e1900 */
[----:B------:R-:W4:Y:S04]  /*0320*/  @P2 LDG.E R26, desc[UR4][R10.64+0x28] ;  /* 0x000028040a1a2981 */ /* 0x000f28000c1e1900 */
[----:B------:R-:W4:Y:S04]  /*0330*/  @!P0 LDG.E R21, desc[UR4][R10.64+0x4] ;  /* 0x000004040a158981 */ /* 0x000f28000c1e1900 */
[----:B------:R-:W4:Y:S04]  /*0340*/  @!P0 LDG.E R23, desc[UR4][R10.64+0xc] ;  /* 0x00000c040a178981 */ /* 0x000f28000c1e1900 */
[----:B------:R-:W4:Y:S04]  /*0350*/  @P1 LDG.E R25, desc[UR4][R10.64+0x18] ;  /* 0x000018040a191981 */ /* 0x000f28000c1e1900 */
[----:B------:R-:W4:Y:S04]  /*0360*/  @P3 LDG.E R28, desc[UR4][R10.64+0x3c] ;  /* 0x00003c040a1c3981 */ /* 0x000f28000c1e1900 */
[----:B------:R-:W4:Y:S01]  /*0370*/  @P6 LDG.E R27, desc[UR4][R10.64+0x7c] ;  /* 0x00007c040a1b6981 */ /* 0x000f22000c1e1900 */
[----:B--2---:R-:W-:-:S03]  /*0380*/  @!P0 LOP3.LUT R15, R15, R18, RZ, 0x3c, !PT ;  /* 0x000000120f0f8212 */ /* 0x004fc600078e3cff */
[----:B------:R-:W2:Y:S01]  /*0390*/  @!P0 LDG.E R18, desc[UR4][R10.64+0x8] ;  /* 0x000008040a128981 */ /* 0x000ea2000c1e1900 */
[----:B---3--:R-:W-:-:S03]  /*03a0*/  @!P0 LOP3.LUT R3, R3, R20, RZ, 0x3c, !PT ;  /* 0x0000001403038212 */ /* 0x008fc600078e3cff */
[----:B------:R-:W3:Y:S01]  /*03b0*/  @P1 LDG.E R20, desc[UR4][R10.64+0x24] ;  /* 0x000024040a141981 */ /* 0x000ee2000c1e1900 */
[----:B----4-:R-:W-:-:S03]  /*03c0*/  @P1 LOP3.LUT R15, R15, R22, RZ, 0x3c, !PT ;  /* 0x000000160f0f1212 */ /* 0x010fc600078e3cff */
[----:B------:R-:W4:Y:S01]  /*03d0*/  @P2 LDG.E R22, desc[UR4][R10.64+0x38] ;  /* 0x000038040a162981 */ /* 0x000f22000c1e1900 */
[----:B------:R-:W-:-:S03]  /*03e0*/  @P2 LOP3.LUT R15, R15, R26, RZ, 0x3c, !PT ;  /* 0x0000001a0f0f2212 */ /* 0x000fc600078e3cff */
[----:B------:R-:W4:Y:S01]  /*03f0*/  @P4 LDG.E R26, desc[UR4][R10.64+0x50] ;  /* 0x000050040a1a4981 */ /* 0x000f22000c1e1900 */
[----:B------:R-:W-:-:S03]  /*0400*/  @!P0 LOP3.LUT R4, R4, R21, RZ, 0x3c, !PT ;  /* 0x0000001504048212 */ /* 0x000fc600078e3cff */
[----:B------:R-:W4:Y:S01]  /*0410*/  @P1 LDG.E R21, desc[UR4][R10.64+0x20] ;  /* 0x000020040a151981 */ /* 0x000f22000c1e1900 */
[----:B------:R-:W-:-:S03]  /*0420*/  @!P0 LOP3.LUT R2, R2, R23, RZ, 0x3c, !PT ;  /* 0x0000001702028212 */ /* 0x000fc600078e3cff */
[----:B------:R-:W4:Y:S01]  /*0430*/  @P2 LDG.E R23, desc[UR4][R10.64+0x2c] ;  /* 0x00002c040a172981 */ /* 0x000f22000c1e1900 */
[----:B------:R-:W-:-:S03]  /*0440*/  @P1 LOP3.LUT R4, R4, R25, RZ, 0x3c, !PT ;  /* 0x0000001904041212 */ /* 0x000fc600078e3cff */
[----:B------:R-:W4:Y:S01]  /*0450*/  @P2 LDG.E R25, desc[UR4][R10.64+0x34] ;  /* 0x000034040a192981 */ /* 0x000f22000c1e1900 */
[----:B--2---:R-:W-:-:S03]  /*0460*/  @!P0 LOP3.LUT R5, R5, R18, RZ, 0x3c, !PT ;  /* 0x0000001205058212 */ /* 0x004fc600078e3cff */
[----:B------:R-:W2:Y:S01]  /*0470*/  @P1 LDG.E R18, desc[UR4][R10.64+0x1c] ;  /* 0x00001c040a121981 */ /* 0x000ea2000c1e1900 */
[----:B---3--:R-:W-:-:S03]  /*0480*/  @P1 LOP3.LUT R3, R3, R20, RZ, 0x3c, !PT ;  /* 0x0000001403031212 */ /* 0x008fc600078e3cff */
[----:B------:R-:W3:Y:S01]  /*0490*/  @P2 LDG.E R20, desc[UR4][R10.64+0x30] ;  /* 0x000030040a142981 */ /* 0x000ee2000c1e1900 */
[----:B----4-:R-:W-:-:S03]  /*04a0*/  @P2 LOP3.LUT R3, R3, R22, RZ, 0x3c, !PT ;  /* 0x0000001603032212 */ /* 0x010fc600078e3cff */
[----:B------:R-:W4:Y:S01]  /*04b0*/  @P3 LDG.E R22, desc[UR4][R10.64+0x4c] ;  /* 0x00004c040a163981 */ /* 0x000f22000c1e1900 */
[----:B------:R-:W-:-:S04]  /*04c0*/  @P3 LOP3.LUT R15, R15, R28, RZ, 0x3c, !PT ;  /* 0x0000001c0f0f3212 */ /* 0x000fc800078e3cff */
[----:B------:R-:W-:Y:S02]  /*04d0*/  @P4 LOP3.LUT R15, R15, R26, RZ, 0x3c, !PT ;  /* 0x0000001a0f0f4212 */ /* 0x000fe400078e3cff */
[----:B------:R-:W-:Y:S01]  /*04e0*/  @P1 LOP3.LUT R2, R2, R21, RZ, 0x3c, !PT ;  /* 0x0000001502021212 */ /* 0x000fe200078e3cff */
[----:B------:R-:W4:Y:S04]  /*04f0*/  @P5 LDG.E R26, desc[UR4][R10.64+0x64] ;  /* 0x000064040a1a5981 */ /* 0x000f28000c1e1900 */
[----:B------:R-:W4:Y:S01]  /*0500*/  @P3 LDG.E R21, desc[UR4][R10.64+0x40] ;  /* 0x000040040a153981 */ /* 0x000f22000c1e1900 */
[----:B------:R-:W-:Y:S02]  /*0510*/  @P2 LOP3.LUT R4, R4, R23, RZ, 0x3c, !PT ;  /* 0x0000001704042212 */ /* 0x000fe400078e3cff */
[----:B------:R-:W-:Y:S01]  /*0520*/  @P2 LOP3.LUT R2, R2, R25, RZ, 0x3c, !PT ;  /* 0x0000001902022212 */ /* 0x000fe200078e3cff */
[----:B------:R-:W4:Y:S04]  /*0530*/  @P3 LDG.E R23, desc[UR4][R10.64+0x48] ;  /* 0x000048040a173981 */ /* 0x000f28000c1e1900 */
[----:B------:R-:W4:Y:S01]  /*0540*/  @P4 LDG.E R25, desc[UR4][R10.64+0x54] ;  /* 0x000054040a194981 */ /* 0x000f22000c1e1900 */
[----:B--2---:R-:W-:-:S03]  /*0550*/  @P1 LOP3.LUT R5, R5, R18, RZ, 0x3c, !PT ;  /* 0x0000001205051212 */ /* 0x004fc600078e3cff */
[----:B------:R-:W2:Y:S01]  /*0560*/  @P3 LDG.E R18, desc[UR4][R10.64+0x44] ;  /* 0x000044040a123981 */ /* 0x000ea2000c1e1900 */
[----:B---3--:R-:W-:-:S03]  /*0570*/  @P2 LOP3.LUT R5, R5, R20, RZ, 0x3c, !PT ;  /* 0x0000001405052212 */ /* 0x008fc600078e3cff */
[----:B------:R-:W3:Y:S01]  /*0580*/  @P4 LDG.E R20, desc[UR4][R10.64+0x58] ;  /* 0x000058040a144981 */ /* 0x000ee2000c1e1900 */
[----:B----4-:R-:W-:-:S03]  /*0590*/  @P3 LOP3.LUT R3, R3, R22, RZ, 0x3c, !PT ;  /* 0x0000001603033212 */ /* 0x010fc600078e3cff */
[----:B------:R-:W4:Y:S01]  /*05a0*/  @P4 LDG.E R22, desc[UR4][R10.64+0x60] ;  /* 0x000060040a164981 */ /* 0x000f22000c1e1900 */
[----:B------:R-:W-:Y:S02]  /*05b0*/  LOP3.LUT P0, RZ, R24, 0x80, RZ, 0xc0, !PT ;  /* 0x0000008018ff7812 */ /* 0x000fe4000780c0ff */
[----:B------:R-:W-:Y:S02]  /*05c0*/  @P5 LOP3.LUT R15, R15, R26, RZ, 0x3c, !PT ;  /* 0x0000001a0f0f5212 */ /* 0x000fe400078e3cff */
[----:B------:R-:W4:Y:S01]  /*05d0*/  @P6 LDG.E R26, desc[UR4][R10.64+0x78] ;  /* 0x000078040a1a6981 */ /* 0x000f22000c1e1900 */
[----:B------:R-:W-:-:S03]  /*05e0*/  @P3 LOP3.LUT R4, R4, R21, RZ, 0x3c, !PT ;  /* 0x0000001504043212 */ /* 0x000fc600078e3cff */
[----:B------:R-:W4:Y:S01]  /*05f0*/  @P4 LDG.E R21, desc[UR4][R10.64+0x5c] ;  /* 0x00005c040a154981 */ /* 0x000f22000c1e1900 */
[----:B------:R-:W-:-:S03]  /*0600*/  @P3 LOP3.LUT R2, R2, R23, RZ, 0x3c, !PT ;  /* 0x0000001702023212 */ /* 0x000fc600078e3cff */
[----:B------:R-:W4:Y:S01]  /*0610*/  @P5 LDG.E R23, desc[UR4][R10.64+0x68] ;  /* 0x000068040a175981 */ /* 0x000f22000c1e1900 */
[----:B------:R-:W-:-:S03]  /*0620*/  @P4 LOP3.LUT R4, R4, R25, RZ, 0x3c, !PT ;  /* 0x0000001904044212 */ /* 0x000fc600078e3cff */
[----:B------:R-:W4:Y:S01]  /*0630*/  @P5 LDG.E R25, desc[UR4][R10.64+0x70] ;  /* 0x000070040a195981 */ /* 0x000f22000c1e1900 */
[----:B--2---:R-:W-:-:S03]  /*0640*/  @P3 LOP3.LUT R5, R5, R18, RZ, 0x3c, !PT ;  /* 0x0000001205053212 */ /* 0x004fc600078e3cff */
[----:B------:R-:W2:Y:S01]  /*0650*/  @P5 LDG.E R18, desc[UR4][R10.64+0x6c] ;  /* 0x00006c040a125981 */ /* 0x000ea2000c1e1900 */
[----:B---3--:R-:W-:-:S03]  /*0660*/  @P4 LOP3.LUT R5, R5, R20, RZ, 0x3c, !PT ;  /* 0x0000001405054212 */ /* 0x008fc600078e3cff */
[----:B------:R-:W3:Y:S01]  /*0670*/  @P5 LDG.E R20, desc[UR4][R10.64+0x74] ;  /* 0x000074040a145981 */ /* 0x000ee2000c1e1900 */
[----:B----4-:R-:W-:-:S03]  /*0680*/  @P4 LOP3.LUT R3, R3, R22, RZ, 0x3c, !PT ;  /* 0x0000001603034212 */ /* 0x010fc600078e3cff */
[----:B------:R-:W4:Y:S01]  /*0690*/  @P0 LDG.E R22, desc[UR4][R10.64+0x8c] ;  /* 0x00008c040a160981 */ /* 0x000f22000c1e1900 */
[----:B------:R-:W-:-:S03]  /*06a0*/  @P6 LOP3.LUT R15, R15, R26, RZ, 0x3c, !PT ;  /* 0x0000001a0f0f6212 */ /* 0x000fc600078e3cff */
        /* <DEDUP_REMOVED lines=13> */
[----:B------:R-:W-:Y:S02]  /*0780*/  @P6 LOP3.LUT R4, R4, R27, RZ, 0x3c, !PT ;  /* 0x0000001b04046212 */ /* 0x000fe400078e3cff */
[----:B------:R-:W-:Y:S02]  /*0790*/  @P6 LOP3.LUT R2, R2, R21, RZ, 0x3c, !PT ;  /* 0x0000001502026212 */ /* 0x000fe400078e3cff */
[----:B------:R-:W-:Y:S02]  /*07a0*/  @P0 LOP3.LUT R4, R4, R23, RZ, 0x3c, !PT ;  /* 0x0000001704040212 */ /* 0x000fe400078e3cff */
[----:B------:R-:W-:Y:S02]  /*07b0*/  @P0 LOP3.LUT R2, R2, R25, RZ, 0x3c, !PT ;  /* 0x0000001902020212 */ /* 0x000fe400078e3cff */
[----:B--2---:R-:W-:Y:S02]  /*07c0*/  @P6 LOP3.LUT R5, R5, R18, RZ, 0x3c, !PT ;  /* 0x0000001205056212 */ /* 0x004fe400078e3cff */
[----:B---3--:R-:W-:-:S02]  /*07d0*/  @P6 LOP3.LUT R3, R3, R20, RZ, 0x3c, !PT ;  /* 0x0000001403036212 */ /* 0x008fc400078e3cff */
[----:B----4-:R-:W-:Y:S02]  /*07e0*/  @P0 LOP3.LUT R5, R5, R22, RZ, 0x3c, !PT ;  /* 0x0000001605050212 */ /* 0x010fe400078e3cff */
[----:B------:R-:W-:Y:S02]  /*07f0*/  @P0 LOP3.LUT R3, R3, R26, RZ, 0x3c, !PT ;  /* 0x0000001a03030212 */ /* 0x000fe400078e3cff */
[----:B------:R-:W-:-:S13]  /*0800*/  R2P PR, R24.B1, 0x7f ;  /* 0x0000007f18007804 */ /* 0x000fda0000001000 */
[----:B------:R-:W2:Y:S04]  /*0810*/  @P0 LDG.E R18, desc[UR4][R10.64+0xa0] ;  /* 0x0000a0040a120981 */ /* 0x000ea8000c1e1900 */
[----:B------:R-:W3:Y:S04]  /*0820*/  @P1 LDG.E R22, desc[UR4][R10.64+0xb4] ;  /* 0x0000b4040a161981 */ /* 0x000ee8000c1e1900 */
[----:B------:R-:W4:Y:S04]  /*0830*/  @P2 LDG.E R26, desc[UR4][R10.64+0xc8] ;  /* 0x0000c8040a1a2981 */ /* 0x000f28000c1e1900 */
[----:B------:R-:W4:Y:S04]  /*0840*/  @P3 LDG.E R28, desc[UR4][R10.64+0xdc] ;  /* 0x0000dc040a1c3981 */ /* 0x000f28000c1e1900 */
[----:B------:R-:W4:Y:S04]  /*0850*/  @P0 LDG.E R23, desc[UR4][R10.64+0xa4] ;  /* 0x0000a4040a170981 */ /* 0x000f28000c1e1900 */
[----:B------:R-:W4:Y:S04]  /*0860*/  @P0 LDG.E R20, desc[UR4][R10.64+0xa8] ;  /* 0x0000a8040a140981 */ /* 0x000f28000c1e1900 */
[----:B------:R-:W4:Y:S04]  /*0870*/  @P4 LDG.E R25, desc[UR4][R10.64+0xf0] ;  /* 0x0000f0040a194981 */ /* 0x000f28000c1e1900 */
        /* <DEDUP_REMOVED lines=21> */
[----:B------:R-:W-:Y:S02]  /*09d0*/  LOP3.LUT P0, RZ, R24, 0x8000, RZ, 0xc0, !PT ;  /* 0x0000800018ff7812 */ /* 0x000fe4000780c0ff */
[----:B----4-:R-:W-:Y:S01]  /*09e0*/  @P5 LOP3.LUT R15, R15, R26, RZ, 0x3c, !PT ;  /* 0x0000001a0f0f5212 */ /* 0x010fe200078e3cff */
[----:B------:R-:W4:Y:S04]  /*09f0*/  @P3 LDG.E R24, desc[UR4][R10.64+0xe4] ;  /* 0x0000e4040a183981 */ /* 0x000f28000c1e1900 */
[----:B------:R-:W2:Y:S01]  /*0a00*/  @P6 LDG.E R26, desc[UR4][R10.64+0x118] ;  /* 0x000118040a1a6981 */ /* 0x000ea2000c1e1900 */
        /* <DEDUP_REMOVED lines=8> */
[----:B---3--:R-:W-:-:S03]  /*0a90*/  @P2 LOP3.LUT R3, R3, R22, RZ, 0x3c, !PT ;  /* 0x0000001603032212 */ /* 0x008fc600078e3cff */
[----:B------:R-:W3:Y:S01]  /*0aa0*/  @P4 LDG.E R22, desc[UR4][R10.64+0x100] ;  /* 0x000100040a164981 */ /* 0x000ee2000c1e1900 */
[----:B--2---:R-:W-:-:S03]  /*0ab0*/  @P6 LOP3.LUT R15, R15, R26, RZ, 0x3c, !PT ;  /* 0x0000001a0f0f6212 */ /* 0x004fc600078e3cff */
[----:B------:R-:W2:Y:S01]  /*0ac0*/  @P0 LDG.E R26, desc[UR4][R10.64+0x12c] ;  /* 0x00012c040a1a0981 */ /* 0x000ea2000c1e1900 */
[----:B----4-:R-:W-:-:S03]  /*0ad0*/  @P2 LOP3.LUT R2, R2, R23, RZ, 0x3c, !PT ;  /* 0x0000001702022212 */ /* 0x010fc600078e3cff */
[----:B------:R-:W4:Y:S01]  /*0ae0*/  @P4 LDG.E R23, desc[UR4][R10.64+0xfc] ;  /* 0x0000fc040a174981 */ /* 0x000f22000c1e1900 */
[----:B------:R-:W-:-:S03]  /*0af0*/  @P2 LOP3.LUT R5, R5, R20, RZ, 0x3c, !PT ;  /* 0x0000001405052212 */ /* 0x000fc600078e3cff */
[----:B------:R-:W4:Y:S01]  /*0b00*/  @P4 LDG.E R20, desc[UR4][R10.64+0xf8] ;  /* 0x0000f8040a144981 */ /* 0x000f22000c1e1900 */
[----:B------:R-:W-:Y:S02]  /*0b10*/  @P3 LOP3.LUT R2, R2, R27, RZ, 0x3c, !PT ;  /* 0x0000001b02023212 */ /* 0x000fe400078e3cff */
[----:B------:R-:W-:Y:S01]  /*0b20*/  @P3 LOP3.LUT R4, R4, R25, RZ, 0x3c, !PT ;  /* 0x0000001904043212 */ /* 0x000fe200078e3cff */
[----:B------:R-:W4:Y:S01]  /*0b30*/  @P5 LDG.E R27, desc[UR4][R10.64+0x110] ;  /* 0x000110040a1b5981 */ /* 0x000f22000c1e1900 */
[----:B------:R-:W-:-:S03]  /*0b40*/  @P3 LOP3.LUT R5, R5, R24, RZ, 0x3c, !PT ;  /* 0x0000001805053212 */ /* 0x000fc600078e3cff */
[----:B------:R-:W4:Y:S04]  /*0b50*/  @P5 LDG.E R25, desc[UR4][R10.64+0x108] ;  /* 0x000108040a195981 */ /* 0x000f28000c1e1900 */
        /* <DEDUP_REMOVED lines=19> */
[----:B------:R-:W-:-:S05]  /*0c90*/  VIADD R19, R19, 0x10 ;  /* 0x0000001013137836 */ /* 0x000fca0000000000 */
[----:B------:R-:W-:Y:S02]  /*0ca0*/  ISETP.NE.AND P1, PT, R19, 0x20, PT ;  /* 0x000000201300780c */ /* 0x000fe40003f25270 */
[----:B------:R-:W-:Y:S02]  /*0cb0*/  @P5 LOP3.LUT R3, R3, R18, RZ, 0x3c, !PT ;  /* 0x0000001203035212 */ /* 0x000fe400078e3cff */
[----:B------:R-:W-:Y:S02]  /*0cc0*/  @P6 LOP3.LUT R4, R4, R21, RZ, 0x3c, !PT ;  /* 0x0000001504046212 */ /* 0x000fe400078e3cff */
[----:B---3--:R-:W-:-:S04]  /*0cd0*/  @P6 LOP3.LUT R3, R3, R22, RZ, 0x3c, !PT ;  /* 0x0000001603036212 */ /* 0x008fc800078e3cff */
[----:B--2---:R-:W-:Y:S02]  /*0ce0*/  @P0 LOP3.LUT R3, R3, R26, RZ, 0x3c, !PT ;  /* 0x0000001a03030212 */ /* 0x004fe400078e3cff */
[----:B----4-:R-:W-:Y:S02]  /*0cf0*/  @P6 LOP3.LUT R2, R2, R23, RZ, 0x3c, !PT ;  /* 0x0000001702026212 */ /* 0x010fe400078e3cff */
[----:B------:R-:W-:Y:S02]  /*0d00*/  @P6 LOP3.LUT R5, R5, R20, RZ, 0x3c, !PT ;  /* 0x0000001405056212 */ /* 0x000fe400078e3cff */
[----:B------:R-:W-:Y:S02]  /*0d10*/  @P0 LOP3.LUT R2, R2, R27, RZ, 0x3c, !PT ;  /* 0x0000001b02020212 */ /* 0x000fe400078e3cff */
[----:B------:R-:W-:Y:S02]  /*0d20*/  @P0 LOP3.LUT R4, R4, R25, RZ, 0x3c, !PT ;  /* 0x0000001904040212 */ /* 0x000fe400078e3cff */
[----:B------:R-:W-:Y:S01]  /*0d30*/  @P0 LOP3.LUT R5, R5, R24, RZ, 0x3c, !PT ;  /* 0x0000001805050212 */ /* 0x000fe200078e3cff */
[----:B------:R-:W-:Y:S06]  /*0d40*/  @P1 BRA `(.L_x_7) ;  /* 0xfffffff400481947 */ /* 0x000fec000383ffff */
[----:B------:R-:W-:-:S05]  /*0d50*/  VIADD R17, R17, 0x1 ;  /* 0x0000000111117836 */ /* 0x000fca0000000000 */
[----:B------:R-:W-:-:S13]  /*0d60*/  ISETP.NE.AND P0, PT, R17, 0x5, PT ;  /* 0x000000051100780c */ /* 0x000fda0003f05270 */
[----:B------:R-:W-:Y:S05]  /*0d70*/  @P0 BRA `(.L_x_8) ;  /* 0xfffffff400300947 */ /* 0x000fea000383ffff */
[----:B------:R1:W-:Y:S01]  /*0d80*/  STG.E.64 desc[UR4][R6.64+0x8], R4 ;  /* 0x0000080406007986 */ /* 0x0003e2000c101b04 */
[----:B------:R-:W-:Y:S01]  /*0d90*/  VIADD R14, R14, 0x1 ;  /* 0x000000010e0e7836 */ /* 0x000fe20000000000 */
[----:B------:R-:W-:Y:S02]  /*0da0*/  LOP3.LUT R11, R0, 0x3, RZ, 0xc0, !PT ;  /* 0x00000003000b7812 */ /* 0x000fe400078ec0ff */
[----:B------:R1:W-:Y:S02]  /*0db0*/  STG.E.64 desc[UR4][R6.64+0x10], R2 ;  /* 0x0000100206007986 */ /* 0x0003e4000c101b04 */
[----:B------:R-:W-:Y:S02]  /*0dc0*/  ISETP.GE.U32.AND P0, PT, R14, R11, PT ;  /* 0x0000000b0e00720c */ /* 0x000fe40003f06070 */
[----:B------:R1:W-:Y:S11]  /*0dd0*/  STG.E desc[UR4][R6.64+0x4], R15 ;  /* 0x0000040f06007986 */ /* 0x0003f6000c101904 */
[----:B------:R-:W-:Y:S05]  /*0de0*/  @!P0 BRA `(.L_x_9) ;  /* 0xfffffff400048947 */ /* 0x000fea000383ffff */
.L_x_6:
[----:B------:R-:W-:Y:S05]  /*0df0*/  BSYNC.RECONVERGENT B1 ;  /* 0x0000000000017941 */ /* 0x000fea0003800200 */
.L_x_5:
[----:B------:R-:W-:Y:S01]  /*0e00*/  ISETP.GT.U32.AND P0, PT, R0, 0x3, PT ;  /* 0x000000030000780c */ /* 0x000fe20003f04070 */
[----:B------:R-:W-:Y:S01]  /*0e10*/  VIADD R12, R12, 0x1 ;  /* 0x000000010c0c7836 */ /* 0x000fe20000000000 */
[--C-:B------:R-:W-:Y:S02]  /*0e20*/  SHF.R.U64 R0, R0, 0x2, R13.reuse ;  /* 0x0000000200007819 */ /* 0x100fe4000000120d */
[----:B------:R-:W-:Y:S02]  /*0e30*/  ISETP.GT.U32.AND.EX P0, PT, R13, RZ, PT, P0 ;  /* 0x000000ff0d00720c */ /* 0x000fe40003f04100 */
[----:B------:R-:W-:-:S11]  /*0e40*/  SHF.R.U32.HI R13, RZ, 0x2, R13 ;  /* 0x00000002ff0d7819 */ /* 0x000fd6000001160d */
[----:B------:R-:W-:Y:S05]  /*0e50*/  @P0 BRA `(.L_x_10) ;  /* 0xfffffff000c80947 */ /* 0x000fea000383ffff */
.L_x_4:
[----:B------:R-:W-:Y:S05]  /*0e60*/  BSYNC.RECONVERGENT B0 ;  /* 0x0000000000007941 */ /* 0x000fea0003800200 */
.L_x_3:
[----:B------:R-:W-:Y:S04]  /*0e70*/  STG.E.64 desc[UR4][R6.64+0x18], RZ ;  /* 0x000018ff06007986 */ /* 0x000fe8000c101b04 */
[----:B------:R-:W-:Y:S04]  /*0e80*/  STG.E desc[UR4][R6.64+0x20], RZ ;  /* 0x000020ff06007986 */ /* 0x000fe8000c101904 */
[----:B------:R-:W-:Y:S01]  /*0e90*/  STG.E.64 desc[UR4][R6.64+0x28], RZ ;  /* 0x000028ff06007986 */ /* 0x000fe2000c101b04 */
[----:B------:R-:W-:Y:S05]  /*0ea0*/  EXIT ;  /* 0x000000000000794d */ /* 0x000fea0003800000 */
.L_x_11:
        /* <DEDUP_REMOVED lines=13> */
.L_x_15:


//--------------------- .nv.global.init           --------------------------
	.section	.nv.global.init,"aw",@progbits
	.align	4
.nv.global.init:
	.type		mrg32k3aM1SubSeq,@object
	.size		mrg32k3aM1SubSeq,(mrg32k3aM2SubSeq - mrg32k3aM1SubSeq)
mrg32k3aM1SubSeq:
        /*0000*/ 	.byte	0x0b, 0xcc, 0xee, 0x04, 0x73, 0x29, 0x8b, 0x6f, 0xf6, 0x53, 0x03, 0xf6, 0x23, 0xf6, 0xea, 0xda
        /* <DEDUP_REMOVED lines=125> */
	.type		mrg32k3aM2SubSeq,@object
	.size		mrg32k3aM2SubSeq,(mrg32k3aM1 - mrg32k3aM2SubSeq)
mrg32k3aM2SubSeq:
        /* <DEDUP_REMOVED lines=126> */
	.type		mrg32k3aM1,@object
	.size		mrg32k3aM1,(mrg32k3aM1Seq - mrg32k3aM1)
mrg32k3aM1:
        /* <DEDUP_REMOVED lines=144> */
	.type		mrg32k3aM1Seq,@object
	.size		mrg32k3aM1Seq,(mrg32k3aM2 - mrg32k3aM1Seq)
mrg32k3aM1Seq:
        /* <DEDUP_REMOVED lines=144> */
	.type		mrg32k3aM2,@object
	.size		mrg32k3aM2,(mrg32k3aM2Seq - mrg32k3aM2)
mrg32k3aM2:
        /* <DEDUP_REMOVED lines=144> */
	.type		mrg32k3aM2Seq,@object
	.size		mrg32k3aM2Seq,(precalc_xorwow_matrix - mrg32k3aM2Seq)
mrg32k3aM2Seq:
        /* <DEDUP_REMOVED lines=144> */
	.type		precalc_xorwow_matrix,@object
	.size		precalc_xorwow_matrix,(precalc_xorwow_offset_matrix - precalc_xorwow_matrix)
precalc_xorwow_matrix:
        /* <DEDUP_REMOVED lines=6400> */
	.type		precalc_xorwow_offset_matrix,@object
	.size		precalc_xorwow_offset_matrix,(.L_1 - precalc_xorwow_offset_matrix)
precalc_xorwow_offset_matrix:
        /* <DEDUP_REMOVED lines=6400> */
.L_1:


//--------------------- .nv.shared.reserved.0     --------------------------
	.section	.nv.shared.reserved.0,"aw",@nobits
	.weak		__nv_reservedSMEM_offset_0_alias
	.size		__nv_reservedSMEM_offset_0_alias, 0, 64
	.other		__nv_reservedSMEM_offset_0_alias,@"STO_CUDA_RESERVED_SHARED STV_DEFAULT"
__nv_reservedSMEM_offset_0_alias:
	.zero		0
	.zero		64


//--------------------- .nv.constant0._Z16SimulationKernelP6uchar3PfS1_iii --------------------------
	.section	.nv.constant0._Z16SimulationKernelP6uchar3PfS1_iii,"a",@progbits
	.sectionflags	@""
	.align	4
.nv.constant0._Z16SimulationKernelP6uchar3PfS1_iii:
	.zero		932


//--------------------- .nv.constant0._Z16InitializeKernelP6uchar3 --------------------------
	.section	.nv.constant0._Z16InitializeKernelP6uchar3,"a",@progbits
	.sectionflags	@""
	.align	4
.nv.constant0._Z16InitializeKernelP6uchar3:
	.zero		904


//--------------------- .nv.constant0._Z7randomsP17curandStateXORWOWPf --------------------------
	.section	.nv.constant0._Z7randomsP17curandStateXORWOWPf,"a",@progbits
	.sectionflags	@""
	.align	4
.nv.constant0._Z7randomsP17curandStateXORWOWPf:
	.zero		912


//--------------------- .nv.constant0._Z4initjP17curandStateXORWOW --------------------------
	.section	.nv.constant0._Z4initjP17curandStateXORWOW,"a",@progbits
	.sectionflags	@""
	.align	4
.nv.constant0._Z4initjP17curandStateXORWOW:
	.zero		912


//--------------------- SYMBOLS --------------------------

	.type		.nv.reservedSmem.offset0,@object
	.size		.nv.reservedSmem.offset0,0x4
